	.target	sm_100a

	.elftype	@"ET_EXEC"


//--------------------- .note.nv.tkinfo           --------------------------
	.section	.note.nv.tkinfo,"",@"SHT_NOTE"
	.sectionflags	@"SHF_NOTE_NV_TKINFO"
	.tkinfo
        /*0018*/ 	.word	0x00000002
        /*0030*/ 	.string	""
        /*0030*/ 	.string	"ptxas"
        /*0030*/ 	.string	"Cuda compilation tools, release 13.0, V13.0.88"
        /*0030*/ 	.string	"Build cuda_13.0.r13.0/compiler.36424714_0"
        /*0030*/ 	.string	"-arch sm_100a -m 64 "



//--------------------- .note.nv.cuinfo           --------------------------
	.section	.note.nv.cuinfo,"",@"SHT_NOTE"
	.sectionflags	@"SHF_NOTE_NV_CUINFO"
        /*0018*/ 	.short	0x0002
        /*001a*/ 	.short	0x0064
        /*001c*/ 	.short	0x0082
	.zero		2


//--------------------- .nv.info                  --------------------------
	.section	.nv.info,"",@"SHT_CUDA_INFO"
	.align	4


	//----- nvinfo : EIATTR_REGCOUNT
	.align		4
        /*0000*/ 	.byte	0x04, 0x2f
        /*0002*/ 	.short	(.L_19 - .L_18)
	.align		4
.L_18:
        /*0004*/ 	.word	index@(_ZN7cutlass13device_kernelINS_4gemm6kernel13GemmUniversalIN4cute5tupleIJiiiiEEENS1_10collective13CollectiveMmaINS1_35MainloopSm100TmaUmmaWarpSpecializedILi3ELi2ELi4ENS5_IJNS4_1CILi1EEESB_SB_EEEEENS5_IJNSA_ILi128EEESE_NSA_ILi32EEEEEENS_12float_e4m3_tENS5_IJlSB_lEEESH_SI_NS4_8TiledMMAINS4_8MMA_AtomIJNS4_10MMA_TraitsINS4_19SM100_MMA_F8F6F4_SSEJSH_SH_fSE_SE_NS4_17integral_constantINS4_4UMMA5MajorELSP_0EEESQ_NSN_INSO_7ScaleInELSR_0EEESS_EEEEEENS4_6LayoutISC_NS5_IJNSA_ILi0EEESW_SW_EEEEENS5_IJNS4_10UnderscoreESZ_SZ_EEEEENS4_13SM90_TMA_LOADENS4_14ComposedLayoutINS4_7SwizzleILi1ELi4ELi3EEENS4_18smem_ptr_flag_bitsILi8EEENSV_INS5_IJNSA_ILi8EEESF_EEENS5_IJSF_SB_EEEEEEEvNS4_8identityES12_S1C_vS1D_EENS_8epilogue10collective18CollectiveEpilogueINS1F_23Sm100TmaWarpSpecializedILi2ELi2ELi64ELb0ELb0EEEJSG_NS5_IJNSV_ISE_SB_EENSV_INSA_ILi64EEESB_EEEEESH_SI_SH_SI_NS1F_6fusion15FusionCallbacksIS1J_NS1O_17LinearCombinationISH_fSH_fLNS_15FloatRoundStyleE2EEESG_S1N_JEEENS4_5SM1004TMEM4LOAD26SM100_TMEM_LOAD_32dp32b64xES12_NS13_INS14_ILi2ELi4ELi3EEES17_NSV_INS5_IJS18_S1L_EEENS5_IJS1L_SB_EEEEEEENS4_39AutoVectorizingCopyWithAssumedAlignmentILi128EEENS4_14SM90_TMA_STOREES22_S24_S24_EEEvvEEEEvNT_6ParamsE)
        /*0008*/ 	.word	0x000000e0


	//----- nvinfo : EIATTR_FRAME_SIZE
	.align		4
.L_19:
        /*000c*/ 	.byte	0x04, 0x11
        /*000e*/ 	.short	(.L_21 - .L_20)
	.align		4
.L_20:
        /*0010*/ 	.word	index@($__internal_2_$__cuda_sm10x_tcgen05_guardrail_trap_unallocated_columns_being_dealloced)
        /*0014*/ 	.word	0x00000000


	//----- nvinfo : EIATTR_FRAME_SIZE
	.align		4
.L_21:
        /*0018*/ 	.byte	0x04, 0x11
        /*001a*/ 	.short	(.L_23 - .L_22)
	.align		4
.L_22:
        /*001c*/ 	.word	index@($__internal_1_$__cuda_sm10x_tcgen05_guardrail_trap_phase_invalid_during_alloc)
        /*0020*/ 	.word	0x00000000


	//----- nvinfo : EIATTR_FRAME_SIZE
	.align		4
.L_23:
        /*0024*/ 	.byte	0x04, 0x11
        /*0026*/ 	.short	(.L_25 - .L_24)
	.align		4
.L_24:
        /*0028*/ 	.word	index@($__internal_0_$__cuda_sm10x_tcgen05_guardrail_trap_col_being_dealloced_not_returned_by_alloc)
        /*002c*/ 	.word	0x00000000


	//----- nvinfo : EIATTR_FRAME_SIZE
	.align		4
.L_25:
        /*0030*/ 	.byte	0x04, 0x11
        /*0032*/ 	.short	(.L_27 - .L_26)
	.align		4
.L_26:
        /*0034*/ 	.word	index@(_ZN7cutlass13device_kernelINS_4gemm6kernel13GemmUniversalIN4cute5tupleIJiiiiEEENS1_10collective13CollectiveMmaINS1_35MainloopSm100TmaUmmaWarpSpecializedILi3ELi2ELi4ENS5_IJNS4_1CILi1EEESB_SB_EEEEENS5_IJNSA_ILi128EEESE_NSA_ILi32EEEEEENS_12float_e4m3_tENS5_IJlSB_lEEESH_SI_NS4_8TiledMMAINS4_8MMA_AtomIJNS4_10MMA_TraitsINS4_19SM100_MMA_F8F6F4_SSEJSH_SH_fSE_SE_NS4_17integral_constantINS4_4UMMA5MajorELSP_0EEESQ_NSN_INSO_7ScaleInELSR_0EEESS_EEEEEENS4_6LayoutISC_NS5_IJNSA_ILi0EEESW_SW_EEEEENS5_IJNS4_10UnderscoreESZ_SZ_EEEEENS4_13SM90_TMA_LOADENS4_14ComposedLayoutINS4_7SwizzleILi1ELi4ELi3EEENS4_18smem_ptr_flag_bitsILi8EEENSV_INS5_IJNSA_ILi8EEESF_EEENS5_IJSF_SB_EEEEEEEvNS4_8identityES12_S1C_vS1D_EENS_8epilogue10collective18CollectiveEpilogueINS1F_23Sm100TmaWarpSpecializedILi2ELi2ELi64ELb0ELb0EEEJSG_NS5_IJNSV_ISE_SB_EENSV_INSA_ILi64EEESB_EEEEESH_SI_SH_SI_NS1F_6fusion15FusionCallbacksIS1J_NS1O_17LinearCombinationISH_fSH_fLNS_15FloatRoundStyleE2EEESG_S1N_JEEENS4_5SM1004TMEM4LOAD26SM100_TMEM_LOAD_32dp32b64xES12_NS13_INS14_ILi2ELi4ELi3EEES17_NSV_INS5_IJS18_S1L_EEENS5_IJS1L_SB_EEEEEEENS4_39AutoVectorizingCopyWithAssumedAlignmentILi128EEENS4_14SM90_TMA_STOREES22_S24_S24_EEEvvEEEEvNT_6ParamsE)
        /*0038*/ 	.word	0x00000000


	//----- nvinfo : EIATTR_MIN_STACK_SIZE
	.align		4
.L_27:
        /*003c*/ 	.byte	0x04, 0x12
        /*003e*/ 	.short	(.L_29 - .L_28)
	.align		4
.L_28:
        /*0040*/ 	.word	index@(_ZN7cutlass13device_kernelINS_4gemm6kernel13GemmUniversalIN4cute5tupleIJiiiiEEENS1_10collective13CollectiveMmaINS1_35MainloopSm100TmaUmmaWarpSpecializedILi3ELi2ELi4ENS5_IJNS4_1CILi1EEESB_SB_EEEEENS5_IJNSA_ILi128EEESE_NSA_ILi32EEEEEENS_12float_e4m3_tENS5_IJlSB_lEEESH_SI_NS4_8TiledMMAINS4_8MMA_AtomIJNS4_10MMA_TraitsINS4_19SM100_MMA_F8F6F4_SSEJSH_SH_fSE_SE_NS4_17integral_constantINS4_4UMMA5MajorELSP_0EEESQ_NSN_INSO_7ScaleInELSR_0EEESS_EEEEEENS4_6LayoutISC_NS5_IJNSA_ILi0EEESW_SW_EEEEENS5_IJNS4_10UnderscoreESZ_SZ_EEEEENS4_13SM90_TMA_LOADENS4_14ComposedLayoutINS4_7SwizzleILi1ELi4ELi3EEENS4_18smem_ptr_flag_bitsILi8EEENSV_INS5_IJNSA_ILi8EEESF_EEENS5_IJSF_SB_EEEEEEEvNS4_8identityES12_S1C_vS1D_EENS_8epilogue10collective18CollectiveEpilogueINS1F_23Sm100TmaWarpSpecializedILi2ELi2ELi64ELb0ELb0EEEJSG_NS5_IJNSV_ISE_SB_EENSV_INSA_ILi64EEESB_EEEEESH_SI_SH_SI_NS1F_6fusion15FusionCallbacksIS1J_NS1O_17LinearCombinationISH_fSH_fLNS_15FloatRoundStyleE2EEESG_S1N_JEEENS4_5SM1004TMEM4LOAD26SM100_TMEM_LOAD_32dp32b64xES12_NS13_INS14_ILi2ELi4ELi3EEES17_NSV_INS5_IJS18_S1L_EEENS5_IJS1L_SB_EEEEEEENS4_39AutoVectorizingCopyWithAssumedAlignmentILi128EEENS4_14SM90_TMA_STOREES22_S24_S24_EEEvvEEEEvNT_6ParamsE)
        /*0044*/ 	.word	0x00000000
.L_29:


//--------------------- .nv.compat                --------------------------
	.section	.nv.compat,"",@"SHT_CUDA_COMPAT_INFO"
	.align	4
        /*0000*/ 	.byte	0x02, 0x09, 0x01, 0x00, 0x02, 0x02, 0x02, 0x00, 0x02, 0x05, 0x05, 0x00, 0x03, 0x07, 0x01, 0x01
        /*0010*/ 	.byte	0x02, 0x03, 0x01, 0x00, 0x02, 0x06, 0x01, 0x00, 0x04, 0x0b, 0x08, 0x00, 0x09, 0x00, 0x00, 0x00
        /*0020*/ 	.byte	0x00, 0x00, 0x00, 0x00


//--------------------- .nv.info._ZN7cutlass13device_kernelINS_4gemm6kernel13GemmUniversalIN4cute5tupleIJiiiiEEENS1_10collective13CollectiveMmaINS1_35MainloopSm100TmaUmmaWarpSpecializedILi3ELi2ELi4ENS5_IJNS4_1CILi1EEESB_SB_EEEEENS5_IJNSA_ILi128EEESE_NSA_ILi32EEEEEENS_12float_e4m3_tENS5_IJlSB_lEEESH_SI_NS4_8TiledMMAINS4_8MMA_AtomIJNS4_10MMA_TraitsINS4_19SM100_MMA_F8F6F4_SSEJSH_SH_fSE_SE_NS4_17integral_constantINS4_4UMMA5MajorELSP_0EEESQ_NSN_INSO_7ScaleInELSR_0EEESS_EEEEEENS4_6LayoutISC_NS5_IJNSA_ILi0EEESW_SW_EEEEENS5_IJNS4_10UnderscoreESZ_SZ_EEEEENS4_13SM90_TMA_LOADENS4_14ComposedLayoutINS4_7SwizzleILi1ELi4ELi3EEENS4_18smem_ptr_flag_bitsILi8EEENSV_INS5_IJNSA_ILi8EEESF_EEENS5_IJSF_SB_EEEEEEEvNS4_8identityES12_S1C_vS1D_EENS_8epilogue10collective18CollectiveEpilogueINS1F_23Sm100TmaWarpSpecializedILi2ELi2ELi64ELb0ELb0EEEJSG_NS5_IJNSV_ISE_SB_EENSV_INSA_ILi64EEESB_EEEEESH_SI_SH_SI_NS1F_6fusion15FusionCallbacksIS1J_NS1O_17LinearCombinationISH_fSH_fLNS_15FloatRoundStyleE2EEESG_S1N_JEEENS4_5SM1004TMEM4LOAD26SM100_TMEM_LOAD_32dp32b64xES12_NS13_INS14_ILi2ELi4ELi3EEES17_NSV_INS5_IJS18_S1L_EEENS5_IJS1L_SB_EEEEEEENS4_39AutoVectorizingCopyWithAssumedAlignmentILi128EEENS4_14SM90_TMA_STOREES22_S24_S24_EEEvvEEEEvNT_6ParamsE --------------------------
	.section	.nv.info._ZN7cutlass13device_kernelINS_4gemm6kernel13GemmUniversalIN4cute5tupleIJiiiiEEENS1_10collective13CollectiveMmaINS1_35MainloopSm100TmaUmmaWarpSpecializedILi3ELi2ELi4ENS5_IJNS4_1CILi1EEESB_SB_EEEEENS5_IJNSA_ILi128EEESE_NSA_ILi32EEEEEENS_12float_e4m3_tENS5_IJlSB_lEEESH_SI_NS4_8TiledMMAINS4_8MMA_AtomIJNS4_10MMA_TraitsINS4_19SM100_MMA_F8F6F4_SSEJSH_SH_fSE_SE_NS4_17integral_constantINS4_4UMMA5MajorELSP_0EEESQ_NSN_INSO_7ScaleInELSR_0EEESS_EEEEEENS4_6LayoutISC_NS5_IJNSA_ILi0EEESW_SW_EEEEENS5_IJNS4_10UnderscoreESZ_SZ_EEEEENS4_13SM90_TMA_LOADENS4_14ComposedLayoutINS4_7SwizzleILi1ELi4ELi3EEENS4_18smem_ptr_flag_bitsILi8EEENSV_INS5_IJNSA_ILi8EEESF_EEENS5_IJSF_SB_EEEEEEEvNS4_8identityES12_S1C_vS1D_EENS_8epilogue10collective18CollectiveEpilogueINS1F_23Sm100TmaWarpSpecializedILi2ELi2ELi64ELb0ELb0EEEJSG_NS5_IJNSV_ISE_SB_EENSV_INSA_ILi64EEESB_EEEEESH_SI_SH_SI_NS1F_6fusion15FusionCallbacksIS1J_NS1O_17LinearCombinationISH_fSH_fLNS_15FloatRoundStyleE2EEESG_S1N_JEEENS4_5SM1004TMEM4LOAD26SM100_TMEM_LOAD_32dp32b64xES12_NS13_INS14_ILi2ELi4ELi3EEES17_NSV_INS5_IJS18_S1L_EEENS5_IJS1L_SB_EEEEEEENS4_39AutoVectorizingCopyWithAssumedAlignmentILi128EEENS4_14SM90_TMA_STOREES22_S24_S24_EEEvvEEEEvNT_6ParamsE,"",@"SHT_CUDA_INFO"
	.sectionflags	@""
	.align	4


	//----- nvinfo : EIATTR_CUDA_API_VERSION
	.align		4
        /*0000*/ 	.byte	0x04, 0x37
        /*0002*/ 	.short	(.L_31 - .L_30)
.L_30:
        /*0004*/ 	.word	0x00000082


	//----- nvinfo : EIATTR_KPARAM_INFO
	.align		4
.L_31:
        /*0008*/ 	.byte	0x04, 0x17
        /*000a*/ 	.short	(.L_33 - .L_32)
.L_32:
        /*000c*/ 	.word	0x00000000
        /*0010*/ 	.short	0x0000
        /*0012*/ 	.short	0x0000
        /*0014*/ 	.byte	0x00, 0xf0, 0x01, 0x20


	//----- nvinfo : EIATTR_AT_ENTRY_FRAGMENTS
	.align		4
.L_33:
        /*0018*/ 	.byte	0x04, 0x4f
        /*001a*/ 	.short	(.L_35 - .L_34)


	//   ....[0]....
.L_34:
        /*001c*/ 	.word	0x00000006


	//----- nvinfo : EIATTR_RESERVED_SMEM_USED
	.align		4
.L_35:
        /*0020*/ 	.byte	0x01, 0x41
	.zero		2


	//----- nvinfo : EIATTR_SPARSE_MMA_MASK
	.align		4
        /*0024*/ 	.byte	0x03, 0x50
        /*0026*/ 	.short	0x0000


	//----- nvinfo : EIATTR_TCGEN05_1CTA_USED
	.align		4
        /*0028*/ 	.byte	0x01, 0x51
	.zero		2


	//----- nvinfo : EIATTR_MAXREG_COUNT
	.align		4
        /*002c*/ 	.byte	0x03, 0x1b
        /*002e*/ 	.short	0x00ff


	//----- nvinfo : EIATTR_NUM_BARRIERS
	.align		4
        /*0030*/ 	.byte	0x02, 0x4c
        /*0032*/ 	.byte	0x07
	.zero		1


	//----- nvinfo : EIATTR_EXTERNS
	.align		4
        /*0034*/ 	.byte	0x04, 0x0f
        /*0036*/ 	.short	(.L_37 - .L_36)


	//   ....[0]....
	.align		4
.L_36:
        /*0038*/ 	.word	index@(__assertfail)


	//----- nvinfo : EIATTR_MERCURY_ISA_VERSION
	.align		4
.L_37:
        /*003c*/ 	.byte	0x03, 0x5f
        /*003e*/ 	.short	0x0101


	//----- nvinfo : EIATTR_INT_WARP_WIDE_INSTR_OFFSETS
	.align		4
        /*0040*/ 	.byte	0x04, 0x31
        /*0042*/ 	.short	(.L_39 - .L_38)


	//   ....[0]....
.L_38:
        /*0044*/ 	.word	0x00001d60


	//   ....[1]....
        /*0048*/ 	.word	0x000035d0


	//   ....[2]....
        /*004c*/ 	.word	0x000035f0


	//   ....[3]....
        /*0050*/ 	.word	0x00003620


	//   ....[4]....
        /*0054*/ 	.word	0x00003f50


	//   ....[5]....
        /*0058*/ 	.word	0x00003fc0


	//   ....[6]....
        /*005c*/ 	.word	0x000041a0


	//   ....[7]....
        /*0060*/ 	.word	0x00004300


	//----- nvinfo : EIATTR_COOP_GROUP_MASK_REGIDS
	.align		4
.L_39:
        /*0064*/ 	.byte	0x04, 0x29
        /*0066*/ 	.short	(.L_41 - .L_40)


	//   ....[0]....
.L_40:
        /*0068*/ 	.word	0xffffffff


	//   ....[1]....
        /*006c*/ 	.word	0xffffffff


	//   ....[2]....
        /*0070*/ 	.word	0xffffffff


	//   ....[3]....
        /*0074*/ 	.word	0xffffffff


	//   ....[4]....
        /*0078*/ 	.word	0xffffffff


	//   ....[5]....
        /*007c*/ 	.word	0xffffffff


	//   ....[6]....
        /*0080*/ 	.word	0xffffffff


	//   ....[7]....
        /*0084*/ 	.word	0xffffffff


	//   ....[8]....
        /*0088*/ 	.word	0xffffffff


	//   ....[9]....
        /*008c*/ 	.word	0xffffffff


	//   ....[10]....
        /*0090*/ 	.word	0xffffffff


	//   ....[11]....
        /*0094*/ 	.word	0xffffffff


	//   ....[12]....
        /*0098*/ 	.word	0xffffffff


	//----- nvinfo : EIATTR_COOP_GROUP_INSTR_OFFSETS
	.align		4
.L_41:
        /*009c*/ 	.byte	0x04, 0x28
        /*009e*/ 	.short	(.L_43 - .L_42)


	//   ....[0]....
.L_42:
        /*00a0*/ 	.word	0x00000090


	//   ....[1]....
        /*00a4*/ 	.word	0x000004d0


	//   ....[2]....
        /*00a8*/ 	.word	0x00000620


	//   ....[3]....
        /*00ac*/ 	.word	0x00000780


	//   ....[4]....
        /*00b0*/ 	.word	0x00000880


	//   ....[5]....
        /*00b4*/ 	.word	0x000009f0


	//   ....[6]....
        /*00b8*/ 	.word	0x00000b90


	//   ....[7]....
        /*00bc*/ 	.word	0x00001c40


	//   ....[8]....
        /*00c0*/ 	.word	0x00002990


	//   ....[9]....
        /*00c4*/ 	.word	0x00002ba0


	//   ....[10]....
        /*00c8*/ 	.word	0x00002bd0


	//   ....[11]....
        /*00cc*/ 	.word	0x000034b0


	//   ....[12]....
        /*00d0*/ 	.word	0x000036e0


	//----- nvinfo : EIATTR_VRC_CTA_INIT_COUNT
	.align		4
.L_43:
        /*00d4*/ 	.byte	0x02, 0x4a
        /*00d6*/ 	.byte	0x80
	.zero		1


	//----- nvinfo : EIATTR_SYSCALL_OFFSETS
	.align		4
        /*00d8*/ 	.byte	0x04, 0x46
        /*00da*/ 	.short	(.L_45 - .L_44)


	//   ....[0]....
.L_44:
        /*00dc*/ 	.word	0x00004d30


	//   ....[1]....
        /*00e0*/ 	.word	0x00004e70


	//   ....[2]....
        /*00e4*/ 	.word	0x000056d0


	//   ....[3]....
        /*00e8*/ 	.word	0x00006ce0


	//----- nvinfo : EIATTR_MBARRIER_INSTR_OFFSETS
	.align		4
.L_45:
        /*00ec*/ 	.byte	0x04, 0x39
        /*00ee*/ 	.short	(.L_47 - .L_46)


	//   ....[0]....
.L_46:
        /*00f0*/ 	.word	0x000005b0
        /*00f4*/ 	.word	0x000000ff
        /*00f8*/ 	.word	0x00000000
        /*00fc*/ 	.short	0x0100
        /*00fe*/ 	.byte	0x05
	.zero		1


	//   ....[1]....
        /*0100*/ 	.word	0x000005c0
        /*0104*/ 	.word	0x000000ff
        /*0108*/ 	.word	0x00000018
        /*010c*/ 	.short	0x0100
        /*010e*/ 	.byte	0x05
	.zero		1


	//   ....[2]....
        /*0110*/ 	.word	0x000005d0
        /*0114*/ 	.word	0x000000ff
        /*0118*/ 	.word	0x00000008
        /*011c*/ 	.short	0x0100
        /*011e*/ 	.byte	0x05
	.zero		1


	//   ....[3]....
        /*0120*/ 	.word	0x000005e0
        /*0124*/ 	.word	0x000000ff
        /*0128*/ 	.word	0x00000020
        /*012c*/ 	.short	0x0100
        /*012e*/ 	.byte	0x05
	.zero		1


	//   ....[4]....
        /*0130*/ 	.word	0x000005f0
        /*0134*/ 	.word	0x000000ff
        /*0138*/ 	.word	0x00000010
        /*013c*/ 	.short	0x0100
        /*013e*/ 	.byte	0x05
	.zero		1


	//   ....[5]....
        /*0140*/ 	.word	0x00000600
        /*0144*/ 	.word	0x000000ff
        /*0148*/ 	.word	0x00000028
        /*014c*/ 	.short	0x0100
        /*014e*/ 	.byte	0x05
	.zero		1


	//   ....[6]....
        /*0150*/ 	.word	0x00000730
        /*0154*/ 	.word	0x000000ff
        /*0158*/ 	.word	0x00000030
        /*015c*/ 	.short	0x0100
        /*015e*/ 	.byte	0x07
	.zero		1


	//   ....[7]....
        /*0160*/ 	.word	0x00000740
        /*0164*/ 	.word	0x000000ff
        /*0168*/ 	.word	0x00000040
        /*016c*/ 	.short	0x0100
        /*016e*/ 	.byte	0x07
	.zero		1


	//   ....[8]....
        /*0170*/ 	.word	0x00000750
        /*0174*/ 	.word	0x000000ff
        /*0178*/ 	.word	0x00000038
        /*017c*/ 	.short	0x0100
        /*017e*/ 	.byte	0x07
	.zero		1


	//   ....[9]....
        /*0180*/ 	.word	0x00000760
        /*0184*/ 	.word	0x000000ff
        /*0188*/ 	.word	0x00000048
        /*018c*/ 	.short	0x0100
        /*018e*/ 	.byte	0x07
	.zero		1


	//   ....[10]....
        /*0190*/ 	.word	0x00000850
        /*0194*/ 	.word	0x000000ff
        /*0198*/ 	.word	0x00000050
        /*019c*/ 	.short	0x0100
        /*019e*/ 	.byte	0x05
	.zero		1


	//   ....[11]....
        /*01a0*/ 	.word	0x00000860
        /*01a4*/ 	.word	0x000000ff
        /*01a8*/ 	.word	0x00000058
        /*01ac*/ 	.short	0x0100
        /*01ae*/ 	.byte	0x05
	.zero		1


	//   ....[12]....
        /*01b0*/ 	.word	0x000009a0
        /*01b4*/ 	.word	0x000000ff
        /*01b8*/ 	.word	0x00000060
        /*01bc*/ 	.short	0x0100
        /*01be*/ 	.byte	0x05
	.zero		1


	//   ....[13]....
        /*01c0*/ 	.word	0x000009b0
        /*01c4*/ 	.word	0x000000ff
        /*01c8*/ 	.word	0x00000070
        /*01cc*/ 	.short	0x0100
        /*01ce*/ 	.byte	0x05
	.zero		1


	//   ....[14]....
        /*01d0*/ 	.word	0x000009c0
        /*01d4*/ 	.word	0x000000ff
        /*01d8*/ 	.word	0x00000068
        /*01dc*/ 	.short	0x0100
        /*01de*/ 	.byte	0x05
	.zero		1


	//   ....[15]....
        /*01e0*/ 	.word	0x000009d0
        /*01e4*/ 	.word	0x000000ff
        /*01e8*/ 	.word	0x00000078
        /*01ec*/ 	.short	0x0100
        /*01ee*/ 	.byte	0x05
	.zero		1


	//   ....[16]....
        /*01f0*/ 	.word	0x00000b00
        /*01f4*/ 	.word	0x000000ff
        /*01f8*/ 	.word	0x00000080
        /*01fc*/ 	.short	0x0100
        /*01fe*/ 	.byte	0x07
	.zero		1


	//   ....[17]....
        /*0200*/ 	.word	0x00000b10
        /*0204*/ 	.word	0x000000ff
        /*0208*/ 	.word	0x000000a0
        /*020c*/ 	.short	0x0100
        /*020e*/ 	.byte	0x07
	.zero		1


	//   ....[18]....
        /*0210*/ 	.word	0x00000b20
        /*0214*/ 	.word	0x000000ff
        /*0218*/ 	.word	0x00000088
        /*021c*/ 	.short	0x0100
        /*021e*/ 	.byte	0x07
	.zero		1


	//   ....[19]....
        /*0220*/ 	.word	0x00000b30
        /*0224*/ 	.word	0x000000ff
        /*0228*/ 	.word	0x000000a8
        /*022c*/ 	.short	0x0100
        /*022e*/ 	.byte	0x07
	.zero		1


	//   ....[20]....
        /*0230*/ 	.word	0x00000b40
        /*0234*/ 	.word	0x000000ff
        /*0238*/ 	.word	0x00000090
        /*023c*/ 	.short	0x0100
        /*023e*/ 	.byte	0x07
	.zero		1


	//   ....[21]....
        /*0240*/ 	.word	0x00000b50
        /*0244*/ 	.word	0x000000ff
        /*0248*/ 	.word	0x000000b0
        /*024c*/ 	.short	0x0100
        /*024e*/ 	.byte	0x07
	.zero		1


	//   ....[22]....
        /*0250*/ 	.word	0x00000b60
        /*0254*/ 	.word	0x000000ff
        /*0258*/ 	.word	0x00000098
        /*025c*/ 	.short	0x0100
        /*025e*/ 	.byte	0x07
	.zero		1


	//   ....[23]....
        /*0260*/ 	.word	0x00000b70
        /*0264*/ 	.word	0x000000ff
        /*0268*/ 	.word	0x000000b8
        /*026c*/ 	.short	0x0100
        /*026e*/ 	.byte	0x07
	.zero		1


	//   ....[24]....
        /*0270*/ 	.word	0x00000c60
        /*0274*/ 	.word	0x000000ff
        /*0278*/ 	.word	0x000000c0
        /*027c*/ 	.short	0x0100
        /*027e*/ 	.byte	0x05
	.zero		1


	//   ....[25]....
        /*0280*/ 	.word	0x00000c70
        /*0284*/ 	.word	0x000000ff
        /*0288*/ 	.word	0x000000d0
        /*028c*/ 	.short	0x0100
        /*028e*/ 	.byte	0x05
	.zero		1


	//   ....[26]....
        /*0290*/ 	.word	0x00000c80
        /*0294*/ 	.word	0x000000ff
        /*0298*/ 	.word	0x000000c8
        /*029c*/ 	.short	0x0100
        /*029e*/ 	.byte	0x05
	.zero		1


	//   ....[27]....
        /*02a0*/ 	.word	0x00000c90
        /*02a4*/ 	.word	0x000000ff
        /*02a8*/ 	.word	0x000000d8
        /*02ac*/ 	.short	0x0100
        /*02ae*/ 	.byte	0x05
	.zero		1


	//   ....[28]....
        /*02b0*/ 	.word	0x00001560
        /*02b4*/ 	.word	0x00000003
        /*02b8*/ 	.word	0x000000d0
        /*02bc*/ 	.short	0x010a
        /*02be*/ 	.byte	0xff
	.zero		1


	//   ....[29]....
        /*02c0*/ 	.word	0x00001590
        /*02c4*/ 	.word	0x00000003
        /*02c8*/ 	.word	0x000000c0
        /*02cc*/ 	.short	0x0101
        /*02ce*/ 	.byte	0xff
	.zero		1


	//   ....[30]....
        /*02d0*/ 	.word	0x00001660
        /*02d4*/ 	.word	0x000000ff
        /*02d8*/ 	.word	0x00000018
        /*02dc*/ 	.short	0x010a
        /*02de*/ 	.byte	0x08
	.zero		1


	//   ....[31]....
        /*02e0*/ 	.word	0x00001700
        /*02e4*/ 	.word	0x000000ff
        /*02e8*/ 	.word	0x00000018
        /*02ec*/ 	.short	0x010a
        /*02ee*/ 	.byte	0x21
	.zero		1


	//   ....[32]....
        /*02f0*/ 	.word	0x00001860
        /*02f4*/ 	.word	0x000000ff
        /*02f8*/ 	.word	0x00000018
        /*02fc*/ 	.short	0x010a
        /*02fe*/ 	.byte	0x08
	.zero		1


	//   ....[33]....
        /*0300*/ 	.word	0x00001950
        /*0304*/ 	.word	0x000000ff
        /*0308*/ 	.word	0x00000058
        /*030c*/ 	.short	0x0101
        /*030e*/ 	.byte	0x04
	.zero		1


	//   ....[34]....
        /*0310*/ 	.word	0x00001970
        /*0314*/ 	.word	0x000000ff
        /*0318*/ 	.word	0x00000018
        /*031c*/ 	.short	0x010a
        /*031e*/ 	.byte	0x08
	.zero		1


	//   ....[35]....
        /*0320*/ 	.word	0x000019f0
        /*0324*/ 	.word	0x000000ff
        /*0328*/ 	.word	0x00000018
        /*032c*/ 	.short	0x010a
        /*032e*/ 	.byte	0x11
	.zero		1


	//   ....[36]....
        /*0330*/ 	.word	0x00001b50
        /*0334*/ 	.word	0x000000ff
        /*0338*/ 	.word	0x00000018
        /*033c*/ 	.short	0x010a
        /*033e*/ 	.byte	0x08
	.zero		1


	//   ....[37]....
        /*0340*/ 	.word	0x00001c70
        /*0344*/ 	.word	0x00000002
        /*0348*/ 	.word	0x00000060
        /*034c*/ 	.short	0x010a
        /*034e*/ 	.byte	0xff
	.zero		1


	//   ....[38]....
        /*0350*/ 	.word	0x00001d30
        /*0354*/ 	.word	0x00000002
        /*0358*/ 	.word	0x00000000
        /*035c*/ 	.short	0x0101
        /*035e*/ 	.byte	0xff
	.zero		1


	//   ....[39]....
        /*0360*/ 	.word	0x00002290
        /*0364*/ 	.word	0x000000ff
        /*0368*/ 	.word	0x00000000
        /*036c*/ 	.short	0x010a
        /*036e*/ 	.byte	0x05
	.zero		1


	//   ....[40]....
        /*0370*/ 	.word	0x00002320
        /*0374*/ 	.word	0x000000ff
        /*0378*/ 	.word	0x00000000
        /*037c*/ 	.short	0x010a
        /*037e*/ 	.byte	0x05
	.zero		1


	//   ....[41]....
        /*0380*/ 	.word	0x000023c0
        /*0384*/ 	.word	0x00000000
        /*0388*/ 	.word	0x00000000
        /*038c*/ 	.short	0x010a
        /*038e*/ 	.byte	0xff
	.zero		1


	//   ....[42]....
        /*0390*/ 	.word	0x000024e0
        /*0394*/ 	.word	0x00000000
        /*0398*/ 	.word	0x000000c0
        /*039c*/ 	.short	0x010a
        /*039e*/ 	.byte	0xff
	.zero		1


	//   ....[43]....
        /*03a0*/ 	.word	0x00002540
        /*03a4*/ 	.word	0x00000004
        /*03a8*/ 	.word	0x00000000
        /*03ac*/ 	.short	0x0101
        /*03ae*/ 	.byte	0xff
	.zero		1


	//   ....[44]....
        /*03b0*/ 	.word	0x00002560
        /*03b4*/ 	.word	0x000000ff
        /*03b8*/ 	.word	0x00000070
        /*03bc*/ 	.short	0x010a
        /*03be*/ 	.byte	0x05
	.zero		1


	//   ....[45]....
        /*03c0*/ 	.word	0x00002680
        /*03c4*/ 	.word	0x00000000
        /*03c8*/ 	.word	0x00000060
        /*03cc*/ 	.short	0x010a
        /*03ce*/ 	.byte	0xff
	.zero		1


	//   ....[46]....
        /*03d0*/ 	.word	0x00002790
        /*03d4*/ 	.word	0x00000000
        /*03d8*/ 	.word	0x00000000
        /*03dc*/ 	.short	0x0101
        /*03de*/ 	.byte	0xff
	.zero		1


	//   ....[47]....
        /*03e0*/ 	.word	0x00002820
        /*03e4*/ 	.word	0x000000ff
        /*03e8*/ 	.word	0x00000070
        /*03ec*/ 	.short	0x0106
        /*03ee*/ 	.byte	0x05
	.zero		1


	//   ....[48]....
        /*03f0*/ 	.word	0x00002840
        /*03f4*/ 	.word	0x000000ff
        /*03f8*/ 	.word	0x00000070
        /*03fc*/ 	.short	0x010a
        /*03fe*/ 	.byte	0x05
	.zero		1


	//   ....[49]....
        /*0400*/ 	.word	0x000028d0
        /*0404*/ 	.word	0x000000ff
        /*0408*/ 	.word	0x00000070
        /*040c*/ 	.short	0x0106
        /*040e*/ 	.byte	0x04
	.zero		1


	//   ....[50]....
        /*0410*/ 	.word	0x00002910
        /*0414*/ 	.word	0x00000000
        /*0418*/ 	.word	0x00000070
        /*041c*/ 	.short	0x010a
        /*041e*/ 	.byte	0xff
	.zero		1


	//   ....[51]....
        /*0420*/ 	.word	0x00002df0
        /*0424*/ 	.word	0x00000000
        /*0428*/ 	.word	0x00000060
        /*042c*/ 	.short	0x010a
        /*042e*/ 	.byte	0xff
	.zero		1


	//   ....[52]....
        /*0430*/ 	.word	0x00002ef0
        /*0434*/ 	.word	0x00000003
        /*0438*/ 	.word	0x00000000
        /*043c*/ 	.short	0x0101
        /*043e*/ 	.byte	0xff
	.zero		1


	//   ....[53]....
        /*0440*/ 	.word	0x00002f00
        /*0444*/ 	.word	0x000000ff
        /*0448*/ 	.word	0x00000000
        /*044c*/ 	.short	0x010a
        /*044e*/ 	.byte	0x04
	.zero		1


	//   ....[54]....
        /*0450*/ 	.word	0x00002f20
        /*0454*/ 	.word	0x000000ff
        /*0458*/ 	.word	0x000000a0
        /*045c*/ 	.short	0x010a
        /*045e*/ 	.byte	0x09
	.zero		1


	//   ....[55]....
        /*0460*/ 	.word	0x00003000
        /*0464*/ 	.word	0x000000ff
        /*0468*/ 	.word	0x00000000
        /*046c*/ 	.short	0x010a
        /*046e*/ 	.byte	0x07
	.zero		1


	//   ....[56]....
        /*0470*/ 	.word	0x00003130
        /*0474*/ 	.word	0x000000ff
        /*0478*/ 	.word	0x00000000
        /*047c*/ 	.short	0x010a
        /*047e*/ 	.byte	0x04
	.zero		1


	//   ....[57]....
        /*0480*/ 	.word	0x000032e0
        /*0484*/ 	.word	0x000000ff
        /*0488*/ 	.word	0x00000000
        /*048c*/ 	.short	0x010a
        /*048e*/ 	.byte	0x05
	.zero		1


	//   ....[58]....
        /*0490*/ 	.word	0x00003370
        /*0494*/ 	.word	0x000000ff
        /*0498*/ 	.word	0x00000000
        /*049c*/ 	.short	0x010a
        /*049e*/ 	.byte	0x05
	.zero		1


	//   ....[59]....
        /*04a0*/ 	.word	0x00003400
        /*04a4*/ 	.word	0x000000ff
        /*04a8*/ 	.word	0x00000000
        /*04ac*/ 	.short	0x010a
        /*04ae*/ 	.byte	0x05
	.zero		1


	//   ....[60]....
        /*04b0*/ 	.word	0x00003490
        /*04b4*/ 	.word	0x000000ff
        /*04b8*/ 	.word	0x00000000
        /*04bc*/ 	.short	0x010a
        /*04be*/ 	.byte	0x07
	.zero		1


	//   ....[61]....
        /*04c0*/ 	.word	0x000038f0
        /*04c4*/ 	.word	0x00000000
        /*04c8*/ 	.word	0x00000060
        /*04cc*/ 	.short	0x010a
        /*04ce*/ 	.byte	0xff
	.zero		1


	//   ....[62]....
        /*04d0*/ 	.word	0x000039b0
        /*04d4*/ 	.word	0x00000000
        /*04d8*/ 	.word	0x00000000
        /*04dc*/ 	.short	0x0101
        /*04de*/ 	.byte	0xff
	.zero		1


	//   ....[63]....
        /*04e0*/ 	.word	0x00003cd0
        /*04e4*/ 	.word	0x000000ff
        /*04e8*/ 	.word	0x00000058
        /*04ec*/ 	.short	0x010a
        /*04ee*/ 	.byte	0x07
	.zero		1


	//   ....[64]....
        /*04f0*/ 	.word	0x00003ec0
        /*04f4*/ 	.word	0x000000ff
        /*04f8*/ 	.word	0x00000040
        /*04fc*/ 	.short	0x010a
        /*04fe*/ 	.byte	0x07
	.zero		1


	//   ....[65]....
        /*0500*/ 	.word	0x00004090
        /*0504*/ 	.word	0x000000ff
        /*0508*/ 	.word	0x00000030
        /*050c*/ 	.short	0x010b
        /*050e*/ 	.byte	0x07
	.zero		1


	//   ....[66]....
        /*0510*/ 	.word	0x00004100
        /*0514*/ 	.word	0x000000ff
        /*0518*/ 	.word	0x00000000
        /*051c*/ 	.short	0x0101
        /*051e*/ 	.byte	0x08
	.zero		1


	//   ....[67]....
        /*0520*/ 	.word	0x00004130
        /*0524*/ 	.word	0x000000ff
        /*0528*/ 	.word	0x00000048
        /*052c*/ 	.short	0x010a
        /*052e*/ 	.byte	0x07
	.zero		1


	//   ....[68]....
        /*0530*/ 	.word	0x00004340
        /*0534*/ 	.word	0x000000ff
        /*0538*/ 	.word	0x00000038
        /*053c*/ 	.short	0x010b
        /*053e*/ 	.byte	0x07
	.zero		1


	//   ....[69]....
        /*0540*/ 	.word	0x00004360
        /*0544*/ 	.word	0x000000ff
        /*0548*/ 	.word	0x00000000
        /*054c*/ 	.short	0x0101
        /*054e*/ 	.byte	0x0d
	.zero		1


	//   ....[70]....
        /*0550*/ 	.word	0x00004390
        /*0554*/ 	.word	0x000000ff
        /*0558*/ 	.word	0x00000040
        /*055c*/ 	.short	0x010a
        /*055e*/ 	.byte	0x07
	.zero		1


	//   ....[71]....
        /*0560*/ 	.word	0x000043d0
        /*0564*/ 	.word	0x00000000
        /*0568*/ 	.word	0x00000048
        /*056c*/ 	.short	0x010a
        /*056e*/ 	.byte	0xff
	.zero		1


	//   ....[72]....
        /*0570*/ 	.word	0x00004700
        /*0574*/ 	.word	0x00000000
        /*0578*/ 	.word	0x00000060
        /*057c*/ 	.short	0x010a
        /*057e*/ 	.byte	0xff
	.zero		1


	//   ....[73]....
        /*0580*/ 	.word	0x00004810
        /*0584*/ 	.word	0x00000000
        /*0588*/ 	.word	0x00000000
        /*058c*/ 	.short	0x0101
        /*058e*/ 	.byte	0xff
	.zero		1


	//   ....[74]....
        /*0590*/ 	.word	0x00005270
        /*0594*/ 	.word	0x00000003
        /*0598*/ 	.word	0x00000030
        /*059c*/ 	.short	0x010a
        /*059e*/ 	.byte	0xff
	.zero		1


	//   ....[75]....
        /*05a0*/ 	.word	0x000052b0
        /*05a4*/ 	.word	0x000000cf
        /*05a8*/ 	.word	0x00000080
        /*05ac*/ 	.short	0x010a
        /*05ae*/ 	.byte	0xff
	.zero		1


	//   ....[76]....
        /*05b0*/ 	.word	0x000053e0
        /*05b4*/ 	.word	0x00000003
        /*05b8*/ 	.word	0x00000030
        /*05bc*/ 	.short	0x010a
        /*05be*/ 	.byte	0xff
	.zero		1


	//   ....[77]....
        /*05c0*/ 	.word	0x00005540
        /*05c4*/ 	.word	0x00000000
        /*05c8*/ 	.word	0x00000000
        /*05cc*/ 	.short	0x0101
        /*05ce*/ 	.byte	0xff
	.zero		1


	//   ....[78]....
        /*05d0*/ 	.word	0x000055a0
        /*05d4*/ 	.word	0x000000cf
        /*05d8*/ 	.word	0x00000080
        /*05dc*/ 	.short	0x010a
        /*05de*/ 	.byte	0xff
	.zero		1


	//   ....[79]....
        /*05e0*/ 	.word	0x00006950
        /*05e4*/ 	.word	0x000000d2
        /*05e8*/ 	.word	0x00000030
        /*05ec*/ 	.short	0x010a
        /*05ee*/ 	.byte	0xff
	.zero		1


	//   ....[80]....
        /*05f0*/ 	.word	0x00006a20
        /*05f4*/ 	.word	0x000000d2
        /*05f8*/ 	.word	0x00000030
        /*05fc*/ 	.short	0x010a
        /*05fe*/ 	.byte	0xff
	.zero		1


	//   ....[81]....
        /*0600*/ 	.word	0x00006b60
        /*0604*/ 	.word	0x00000003
        /*0608*/ 	.word	0x00000000
        /*060c*/ 	.short	0x0101
        /*060e*/ 	.byte	0xff
	.zero		1


	//   ....[82]....
        /*0610*/ 	.word	0x00007070
        /*0614*/ 	.word	0x000000ff
        /*0618*/ 	.word	0x00000000
        /*061c*/ 	.short	0x0101
        /*061e*/ 	.byte	0x05
	.zero		1


	//   ....[83]....
        /*0620*/ 	.word	0x00007ff0
        /*0624*/ 	.word	0x00000003
        /*0628*/ 	.word	0x000000d0
        /*062c*/ 	.short	0x010a
        /*062e*/ 	.byte	0xff
	.zero		1


	//   ....[84]....
        /*0630*/ 	.word	0x00008050
        /*0634*/ 	.word	0x00000002
        /*0638*/ 	.word	0x00000018
        /*063c*/ 	.short	0x010a
        /*063e*/ 	.byte	0xff
	.zero		1


	//   ....[85]....
        /*0640*/ 	.word	0x000080b0
        /*0644*/ 	.word	0x00000002
        /*0648*/ 	.word	0x00000018
        /*064c*/ 	.short	0x010a
        /*064e*/ 	.byte	0xff
	.zero		1


	//   ....[86]....
        /*0650*/ 	.word	0x00008100
        /*0654*/ 	.word	0x00000002
        /*0658*/ 	.word	0x00000060
        /*065c*/ 	.short	0x010a
        /*065e*/ 	.byte	0xff
	.zero		1


	//   ....[87]....
        /*0660*/ 	.word	0x00008160
        /*0664*/ 	.word	0x00000000
        /*0668*/ 	.word	0x00000000
        /*066c*/ 	.short	0x010a
        /*066e*/ 	.byte	0xff
	.zero		1


	//   ....[88]....
        /*0670*/ 	.word	0x000081c0
        /*0674*/ 	.word	0x00000000
        /*0678*/ 	.word	0x00000000
        /*067c*/ 	.short	0x010a
        /*067e*/ 	.byte	0xff
	.zero		1


	//   ....[89]....
        /*0680*/ 	.word	0x00008210
        /*0684*/ 	.word	0x00000000
        /*0688*/ 	.word	0x000000c0
        /*068c*/ 	.short	0x010a
        /*068e*/ 	.byte	0xff
	.zero		1


	//   ....[90]....
        /*0690*/ 	.word	0x00008270
        /*0694*/ 	.word	0x00000000
        /*0698*/ 	.word	0x00000070
        /*069c*/ 	.short	0x010a
        /*069e*/ 	.byte	0xff
	.zero		1


	//   ....[91]....
        /*06a0*/ 	.word	0x000082c0
        /*06a4*/ 	.word	0x00000000
        /*06a8*/ 	.word	0x00000060
        /*06ac*/ 	.short	0x010a
        /*06ae*/ 	.byte	0xff
	.zero		1


	//   ....[92]....
        /*06b0*/ 	.word	0x00008320
        /*06b4*/ 	.word	0x00000000
        /*06b8*/ 	.word	0x00000070
        /*06bc*/ 	.short	0x010a
        /*06be*/ 	.byte	0xff
	.zero		1


	//   ....[93]....
        /*06c0*/ 	.word	0x00008370
        /*06c4*/ 	.word	0x00000000
        /*06c8*/ 	.word	0x00000060
        /*06cc*/ 	.short	0x010a
        /*06ce*/ 	.byte	0xff
	.zero		1


	//   ....[94]....
        /*06d0*/ 	.word	0x000083d0
        /*06d4*/ 	.word	0x00000003
        /*06d8*/ 	.word	0x000000a0
        /*06dc*/ 	.short	0x010a
        /*06de*/ 	.byte	0xff
	.zero		1


	//   ....[95]....
        /*06e0*/ 	.word	0x00008430
        /*06e4*/ 	.word	0x00000000
        /*06e8*/ 	.word	0x00000000
        /*06ec*/ 	.short	0x010a
        /*06ee*/ 	.byte	0xff
	.zero		1


	//   ....[96]....
        /*06f0*/ 	.word	0x00008490
        /*06f4*/ 	.word	0x00000000
        /*06f8*/ 	.word	0x00000000
        /*06fc*/ 	.short	0x010a
        /*06fe*/ 	.byte	0xff
	.zero		1


	//   ....[97]....
        /*0700*/ 	.word	0x000084f0
        /*0704*/ 	.word	0x00000000
        /*0708*/ 	.word	0x00000000
        /*070c*/ 	.short	0x010a
        /*070e*/ 	.byte	0xff
	.zero		1


	//   ....[98]....
        /*0710*/ 	.word	0x00008550
        /*0714*/ 	.word	0x00000000
        /*0718*/ 	.word	0x00000000
        /*071c*/ 	.short	0x010a
        /*071e*/ 	.byte	0xff
	.zero		1


	//   ....[99]....
        /*0720*/ 	.word	0x000085b0
        /*0724*/ 	.word	0x00000000
        /*0728*/ 	.word	0x00000000
        /*072c*/ 	.short	0x010a
        /*072e*/ 	.byte	0xff
	.zero		1


	//   ....[100]....
        /*0730*/ 	.word	0x00008600
        /*0734*/ 	.word	0x00000000
        /*0738*/ 	.word	0x00000060
        /*073c*/ 	.short	0x010a
        /*073e*/ 	.byte	0xff
	.zero		1


	//   ....[101]....
        /*0740*/ 	.word	0x00008660
        /*0744*/ 	.word	0x00000000
        /*0748*/ 	.word	0x00000058
        /*074c*/ 	.short	0x010a
        /*074e*/ 	.byte	0xff
	.zero		1


	//   ....[102]....
        /*0750*/ 	.word	0x000086c0
        /*0754*/ 	.word	0x00000003
        /*0758*/ 	.word	0x00000040
        /*075c*/ 	.short	0x010a
        /*075e*/ 	.byte	0xff
	.zero		1


	//   ....[103]....
        /*0760*/ 	.word	0x00008720
        /*0764*/ 	.word	0x00000003
        /*0768*/ 	.word	0x00000048
        /*076c*/ 	.short	0x010a
        /*076e*/ 	.byte	0xff
	.zero		1


	//   ....[104]....
        /*0770*/ 	.word	0x00008780
        /*0774*/ 	.word	0x00000000
        /*0778*/ 	.word	0x00000040
        /*077c*/ 	.short	0x010a
        /*077e*/ 	.byte	0xff
	.zero		1


	//   ....[105]....
        /*0780*/ 	.word	0x000087d0
        /*0784*/ 	.word	0x00000000
        /*0788*/ 	.word	0x00000060
        /*078c*/ 	.short	0x010a
        /*078e*/ 	.byte	0xff
	.zero		1


	//   ....[106]....
        /*0790*/ 	.word	0x00008820
        /*0794*/ 	.word	0x00000003
        /*0798*/ 	.word	0x00000030
        /*079c*/ 	.short	0x010a
        /*079e*/ 	.byte	0xff
	.zero		1


	//   ....[107]....
        /*07a0*/ 	.word	0x00008870
        /*07a4*/ 	.word	0x000000cf
        /*07a8*/ 	.word	0x00000080
        /*07ac*/ 	.short	0x010a
        /*07ae*/ 	.byte	0xff
	.zero		1


	//   ....[108]....
        /*07b0*/ 	.word	0x000088c0
        /*07b4*/ 	.word	0x000000d2
        /*07b8*/ 	.word	0x00000030
        /*07bc*/ 	.short	0x010a
        /*07be*/ 	.byte	0xff
	.zero		1


	//----- nvinfo : EIATTR_NUM_MBARRIERS
	.align		4
.L_47:
        /*07c0*/ 	.byte	0x03, 0x38
        /*07c2*/ 	.short	0x001c


	//----- nvinfo : EIATTR_EXIT_INSTR_OFFSETS
	.align		4
        /*07c4*/ 	.byte	0x04, 0x1c
        /*07c6*/ 	.short	(.L_49 - .L_48)


	//   ....[0]....
.L_48:
        /*07c8*/ 	.word	0x000023f0


	//   ....[1]....
        /*07cc*/ 	.word	0x000028e0


	//   ....[2]....
        /*07d0*/ 	.word	0x00002940


	//   ....[3]....
        /*07d4*/ 	.word	0x000036f0


	//   ....[4]....
        /*07d8*/ 	.word	0x00004400


	//   ....[5]....
        /*07dc*/ 	.word	0x00004440


	//   ....[6]....
        /*07e0*/ 	.word	0x00007fe0


	//----- nvinfo : EIATTR_MAX_THREADS
	.align		4
.L_49:
        /*07e4*/ 	.byte	0x04, 0x05
        /*07e6*/ 	.short	(.L_51 - .L_50)
.L_50:
        /*07e8*/ 	.word	0x00000100
        /*07ec*/ 	.word	0x00000001
        /*07f0*/ 	.word	0x00000001


	//----- nvinfo : EIATTR_CRS_STACK_SIZE
	.align		4
.L_51:
        /*07f4*/ 	.byte	0x04, 0x1e
        /*07f6*/ 	.short	(.L_53 - .L_52)
.L_52:
        /*07f8*/ 	.word	0x00000000


	//----- nvinfo : EIATTR_CBANK_PARAM_SIZE
	.align		4
.L_53:
        /*07fc*/ 	.byte	0x03, 0x19
        /*07fe*/ 	.short	0x0800


	//----- nvinfo : EIATTR_PARAM_CBANK
	.align		4
        /*0800*/ 	.byte	0x04, 0x0a
        /*0802*/ 	.short	(.L_55 - .L_54)
	.align		4
.L_54:
        /*0804*/ 	.word	index@(.nv.constant0._ZN7cutlass13device_kernelINS_4gemm6kernel13GemmUniversalIN4cute5tupleIJiiiiEEENS1_10collective13CollectiveMmaINS1_35MainloopSm100TmaUmmaWarpSpecializedILi3ELi2ELi4ENS5_IJNS4_1CILi1EEESB_SB_EEEEENS5_IJNSA_ILi128EEESE_NSA_ILi32EEEEEENS_12float_e4m3_tENS5_IJlSB_lEEESH_SI_NS4_8TiledMMAINS4_8MMA_AtomIJNS4_10MMA_TraitsINS4_19SM100_MMA_F8F6F4_SSEJSH_SH_fSE_SE_NS4_17integral_constantINS4_4UMMA5MajorELSP_0EEESQ_NSN_INSO_7ScaleInELSR_0EEESS_EEEEEENS4_6LayoutISC_NS5_IJNSA_ILi0EEESW_SW_EEEEENS5_IJNS4_10UnderscoreESZ_SZ_EEEEENS4_13SM90_TMA_LOADENS4_14ComposedLayoutINS4_7SwizzleILi1ELi4ELi3EEENS4_18smem_ptr_flag_bitsILi8EEENSV_INS5_IJNSA_ILi8EEESF_EEENS5_IJSF_SB_EEEEEEEvNS4_8identityES12_S1C_vS1D_EENS_8epilogue10collective18CollectiveEpilogueINS1F_23Sm100TmaWarpSpecializedILi2ELi2ELi64ELb0ELb0EEEJSG_NS5_IJNSV_ISE_SB_EENSV_INSA_ILi64EEESB_EEEEESH_SI_SH_SI_NS1F_6fusion15FusionCallbacksIS1J_NS1O_17LinearCombinationISH_fSH_fLNS_15FloatRoundStyleE2EEESG_S1N_JEEENS4_5SM1004TMEM4LOAD26SM100_TMEM_LOAD_32dp32b64xES12_NS13_INS14_ILi2ELi4ELi3EEES17_NSV_INS5_IJS18_S1L_EEENS5_IJS1L_SB_EEEEEEENS4_39AutoVectorizingCopyWithAssumedAlignmentILi128EEENS4_14SM90_TMA_STOREES22_S24_S24_EEEvvEEEEvNT_6ParamsE)
        /*0808*/ 	.short	0x0380
        /*080a*/ 	.short	0x0800


	//----- nvinfo : EIATTR_SW_WAR
	.align		4
.L_55:
        /*080c*/ 	.byte	0x04, 0x36
        /*080e*/ 	.short	(.L_57 - .L_56)
.L_56:
        /*0810*/ 	.word	0x00000008
.L_57:


//--------------------- .nv.callgraph             --------------------------
	.section	.nv.callgraph,"",@"SHT_CUDA_CALLGRAPH"
	.align	4
	.sectionentsize	8
	.align		4
        /*0000*/ 	.word	0x00000000
	.align		4
        /*0004*/ 	.word	0xffffffff
	.align		4
        /*0008*/ 	.word	index@(_ZN7cutlass13device_kernelINS_4gemm6kernel13GemmUniversalIN4cute5tupleIJiiiiEEENS1_10collective13CollectiveMmaINS1_35MainloopSm100TmaUmmaWarpSpecializedILi3ELi2ELi4ENS5_IJNS4_1CILi1EEESB_SB_EEEEENS5_IJNSA_ILi128EEESE_NSA_ILi32EEEEEENS_12float_e4m3_tENS5_IJlSB_lEEESH_SI_NS4_8TiledMMAINS4_8MMA_AtomIJNS4_10MMA_TraitsINS4_19SM100_MMA_F8F6F4_SSEJSH_SH_fSE_SE_NS4_17integral_constantINS4_4UMMA5MajorELSP_0EEESQ_NSN_INSO_7ScaleInELSR_0EEESS_EEEEEENS4_6LayoutISC_NS5_IJNSA_ILi0EEESW_SW_EEEEENS5_IJNS4_10UnderscoreESZ_SZ_EEEEENS4_13SM90_TMA_LOADENS4_14ComposedLayoutINS4_7SwizzleILi1ELi4ELi3EEENS4_18smem_ptr_flag_bitsILi8EEENSV_INS5_IJNSA_ILi8EEESF_EEENS5_IJSF_SB_EEEEEEEvNS4_8identityES12_S1C_vS1D_EENS_8epilogue10collective18CollectiveEpilogueINS1F_23Sm100TmaWarpSpecializedILi2ELi2ELi64ELb0ELb0EEEJSG_NS5_IJNSV_ISE_SB_EENSV_INSA_ILi64EEESB_EEEEESH_SI_SH_SI_NS1F_6fusion15FusionCallbacksIS1J_NS1O_17LinearCombinationISH_fSH_fLNS_15FloatRoundStyleE2EEESG_S1N_JEEENS4_5SM1004TMEM4LOAD26SM100_TMEM_LOAD_32dp32b64xES12_NS13_INS14_ILi2ELi4ELi3EEES17_NSV_INS5_IJS18_S1L_EEENS5_IJS1L_SB_EEEEEEENS4_39AutoVectorizingCopyWithAssumedAlignmentILi128EEENS4_14SM90_TMA_STOREES22_S24_S24_EEEvvEEEEvNT_6ParamsE)
	.align		4
        /*000c*/ 	.word	index@(__assertfail)
	.align		4
        /*0010*/ 	.word	0x00000000
	.align		4
        /*0014*/ 	.word	0xfffffffe
	.align		4
        /*0018*/ 	.word	0x00000000
	.align		4
        /*001c*/ 	.word	0xfffffffd
	.align		4
        /*0020*/ 	.word	0x00000000
	.align		4
        /*0024*/ 	.word	0xfffffffc


//--------------------- .nv.constant4             --------------------------
	.section	.nv.constant4,"a",@progbits
	.align	8
	.align		8
.nv.constant4:
        /*0000*/ 	.dword	__assertfail
	.align		8
        /*0008*/ 	.dword	__unnamed_1
	.align		8
        /*0010*/ 	.dword	__unnamed_2
	.align		8
        /*0018*/ 	.dword	_ZN39_INTERNAL_d8df8c4e_4_k_cu_267ec563_74454cuda3std3__45__cpo5beginE
	.align		8
        /*0020*/ 	.dword	_ZN39_INTERNAL_d8df8c4e_4_k_cu_267ec563_74454cuda3std3__45__cpo3endE
	.align		8
        /*0028*/ 	.dword	_ZN39_INTERNAL_d8df8c4e_4_k_cu_267ec563_74454cuda3std3__45__cpo6cbeginE
	.align		8
        /*0030*/ 	.dword	_ZN39_INTERNAL_d8df8c4e_4_k_cu_267ec563_74454cuda3std3__45__cpo4cendE
	.align		8
        /*0038*/ 	.dword	_ZN39_INTERNAL_d8df8c4e_4_k_cu_267ec563_74454cuda3std3__441_GLOBAL__N__d8df8c4e_4_k_cu_267ec563_74456ignoreE
	.align		8
        /*0040*/ 	.dword	_ZN39_INTERNAL_d8df8c4e_4_k_cu_267ec563_74454cuda3std3__419piecewise_constructE
	.align		8
        /*0048*/ 	.dword	_ZN39_INTERNAL_d8df8c4e_4_k_cu_267ec563_74454cuda3std3__48in_placeE
	.align		8
        /*0050*/ 	.dword	_ZN39_INTERNAL_d8df8c4e_4_k_cu_267ec563_74454cuda3std6ranges3__45__cpo4swapE
	.align		8
        /*0058*/ 	.dword	_ZN39_INTERNAL_d8df8c4e_4_k_cu_267ec563_74454cuda3std6ranges3__45__cpo9iter_moveE
	.align		8
        /*0060*/ 	.dword	_ZN39_INTERNAL_d8df8c4e_4_k_cu_267ec563_74454cute7productE
	.align		8
        /*0068*/ 	.dword	_ZN39_INTERNAL_d8df8c4e_4_k_cu_267ec563_74454cute1_E
	.align		8
        /*0070*/ 	.dword	$str$25
	.align		8
        /*0078*/ 	.dword	$str$26
	.align		8
        /*0080*/ 	.dword	$str$27
	.align		8
        /*0088*/ 	.dword	$str$28


//--------------------- .text._ZN7cutlass13device_kernelINS_4gemm6kernel13GemmUniversalIN4cute5tupleIJiiiiEEENS1_10collective13CollectiveMmaINS1_35MainloopSm100TmaUmmaWarpSpecializedILi3ELi2ELi4ENS5_IJNS4_1CILi1EEESB_SB_EEEEENS5_IJNSA_ILi128EEESE_NSA_ILi32EEEEEENS_12float_e4m3_tENS5_IJlSB_lEEESH_SI_NS4_8TiledMMAINS4_8MMA_AtomIJNS4_10MMA_TraitsINS4_19SM100_MMA_F8F6F4_SSEJSH_SH_fSE_SE_NS4_17integral_constantINS4_4UMMA5MajorELSP_0EEESQ_NSN_INSO_7ScaleInELSR_0EEESS_EEEEEENS4_6LayoutISC_NS5_IJNSA_ILi0EEESW_SW_EEEEENS5_IJNS4_10UnderscoreESZ_SZ_EEEEENS4_13SM90_TMA_LOADENS4_14ComposedLayoutINS4_7SwizzleILi1ELi4ELi3EEENS4_18smem_ptr_flag_bitsILi8EEENSV_INS5_IJNSA_ILi8EEESF_EEENS5_IJSF_SB_EEEEEEEvNS4_8identityES12_S1C_vS1D_EENS_8epilogue10collective18CollectiveEpilogueINS1F_23Sm100TmaWarpSpecializedILi2ELi2ELi64ELb0ELb0EEEJSG_NS5_IJNSV_ISE_SB_EENSV_INSA_ILi64EEESB_EEEEESH_SI_SH_SI_NS1F_6fusion15FusionCallbacksIS1J_NS1O_17LinearCombinationISH_fSH_fLNS_15FloatRoundStyleE2EEESG_S1N_JEEENS4_5SM1004TMEM4LOAD26SM100_TMEM_LOAD_32dp32b64xES12_NS13_INS14_ILi2ELi4ELi3EEES17_NSV_INS5_IJS18_S1L_EEENS5_IJS1L_SB_EEEEEEENS4_39AutoVectorizingCopyWithAssumedAlignmentILi128EEENS4_14SM90_TMA_STOREES22_S24_S24_EEEvvEEEEvNT_6ParamsE --------------------------
	.section	.text._ZN7cutlass13device_kernelINS_4gemm6kernel13GemmUniversalIN4cute5tupleIJiiiiEEENS1_10collective13CollectiveMmaINS1_35MainloopSm100TmaUmmaWarpSpecializedILi3ELi2ELi4ENS5_IJNS4_1CILi1EEESB_SB_EEEEENS5_IJNSA_ILi128EEESE_NSA_ILi32EEEEEENS_12float_e4m3_tENS5_IJlSB_lEEESH_SI_NS4_8TiledMMAINS4_8MMA_AtomIJNS4_10MMA_TraitsINS4_19SM100_MMA_F8F6F4_SSEJSH_SH_fSE_SE_NS4_17integral_constantINS4_4UMMA5MajorELSP_0EEESQ_NSN_INSO_7ScaleInELSR_0EEESS_EEEEEENS4_6LayoutISC_NS5_IJNSA_ILi0EEESW_SW_EEEEENS5_IJNS4_10UnderscoreESZ_SZ_EEEEENS4_13SM90_TMA_LOADENS4_14ComposedLayoutINS4_7SwizzleILi1ELi4ELi3EEENS4_18smem_ptr_flag_bitsILi8EEENSV_INS5_IJNSA_ILi8EEESF_EEENS5_IJSF_SB_EEEEEEEvNS4_8identityES12_S1C_vS1D_EENS_8epilogue10collective18CollectiveEpilogueINS1F_23Sm100TmaWarpSpecializedILi2ELi2ELi64ELb0ELb0EEEJSG_NS5_IJNSV_ISE_SB_EENSV_INSA_ILi64EEESB_EEEEESH_SI_SH_SI_NS1F_6fusion15FusionCallbacksIS1J_NS1O_17LinearCombinationISH_fSH_fLNS_15FloatRoundStyleE2EEESG_S1N_JEEENS4_5SM1004TMEM4LOAD26SM100_TMEM_LOAD_32dp32b64xES12_NS13_INS14_ILi2ELi4ELi3EEES17_NSV_INS5_IJS18_S1L_EEENS5_IJS1L_SB_EEEEEEENS4_39AutoVectorizingCopyWithAssumedAlignmentILi128EEENS4_14SM90_TMA_STOREES22_S24_S24_EEEvvEEEEvNT_6ParamsE,"ax",@progbits
	.align	128
.text._ZN7cutlass13device_kernelINS_4gemm6kernel13GemmUniversalIN4cute5tupleIJiiiiEEENS1_10collective13CollectiveMmaINS1_35MainloopSm100TmaUmmaWarpSpecializedILi3ELi2ELi4ENS5_IJNS4_1CILi1EEESB_SB_EEEEENS5_IJNSA_ILi128EEESE_NSA_ILi32EEEEEENS_12float_e4m3_tENS5_IJlSB_lEEESH_SI_NS4_8TiledMMAINS4_8MMA_AtomIJNS4_10MMA_TraitsINS4_19SM100_MMA_F8F6F4_SSEJSH_SH_fSE_SE_NS4_17integral_constantINS4_4UMMA5MajorELSP_0EEESQ_NSN_INSO_7ScaleInELSR_0EEESS_EEEEEENS4_6LayoutISC_NS5_IJNSA_ILi0EEESW_SW_EEEEENS5_IJNS4_10UnderscoreESZ_SZ_EEEEENS4_13SM90_TMA_LOADENS4_14ComposedLayoutINS4_7SwizzleILi1ELi4ELi3EEENS4_18smem_ptr_flag_bitsILi8EEENSV_INS5_IJNSA_ILi8EEESF_EEENS5_IJSF_SB_EEEEEEEvNS4_8identityES12_S1C_vS1D_EENS_8epilogue10collective18CollectiveEpilogueINS1F_23Sm100TmaWarpSpecializedILi2ELi2ELi64ELb0ELb0EEEJSG_NS5_IJNSV_ISE_SB_EENSV_INSA_ILi64EEESB_EEEEESH_SI_SH_SI_NS1F_6fusion15FusionCallbacksIS1J_NS1O_17LinearCombinationISH_fSH_fLNS_15FloatRoundStyleE2EEESG_S1N_JEEENS4_5SM1004TMEM4LOAD26SM100_TMEM_LOAD_32dp32b64xES12_NS13_INS14_ILi2ELi4ELi3EEES17_NSV_INS5_IJS18_S1L_EEENS5_IJS1L_SB_EEEEEEENS4_39AutoVectorizingCopyWithAssumedAlignmentILi128EEENS4_14SM90_TMA_STOREES22_S24_S24_EEEvvEEEEvNT_6ParamsE:
        .type           _ZN7cutlass13device_kernelINS_4gemm6kernel13GemmUniversalIN4cute5tupleIJiiiiEEENS1_10collective13CollectiveMmaINS1_35MainloopSm100TmaUmmaWarpSpecializedILi3ELi2ELi4ENS5_IJNS4_1CILi1EEESB_SB_EEEEENS5_IJNSA_ILi128EEESE_NSA_ILi32EEEEEENS_12float_e4m3_tENS5_IJlSB_lEEESH_SI_NS4_8TiledMMAINS4_8MMA_AtomIJNS4_10MMA_TraitsINS4_19SM100_MMA_F8F6F4_SSEJSH_SH_fSE_SE_NS4_17integral_constantINS4_4UMMA5MajorELSP_0EEESQ_NSN_INSO_7ScaleInELSR_0EEESS_EEEEEENS4_6LayoutISC_NS5_IJNSA_ILi0EEESW_SW_EEEEENS5_IJNS4_10UnderscoreESZ_SZ_EEEEENS4_13SM90_TMA_LOADENS4_14ComposedLayoutINS4_7SwizzleILi1ELi4ELi3EEENS4_18smem_ptr_flag_bitsILi8EEENSV_INS5_IJNSA_ILi8EEESF_EEENS5_IJSF_SB_EEEEEEEvNS4_8identityES12_S1C_vS1D_EENS_8epilogue10collective18CollectiveEpilogueINS1F_23Sm100TmaWarpSpecializedILi2ELi2ELi64ELb0ELb0EEEJSG_NS5_IJNSV_ISE_SB_EENSV_INSA_ILi64EEESB_EEEEESH_SI_SH_SI_NS1F_6fusion15FusionCallbacksIS1J_NS1O_17LinearCombinationISH_fSH_fLNS_15FloatRoundStyleE2EEESG_S1N_JEEENS4_5SM1004TMEM4LOAD26SM100_TMEM_LOAD_32dp32b64xES12_NS13_INS14_ILi2ELi4ELi3EEES17_NSV_INS5_IJS18_S1L_EEENS5_IJS1L_SB_EEEEEEENS4_39AutoVectorizingCopyWithAssumedAlignmentILi128EEENS4_14SM90_TMA_STOREES22_S24_S24_EEEvvEEEEvNT_6ParamsE,@function
        .size           _ZN7cutlass13device_kernelINS_4gemm6kernel13GemmUniversalIN4cute5tupleIJiiiiEEENS1_10collective13CollectiveMmaINS1_35MainloopSm100TmaUmmaWarpSpecializedILi3ELi2ELi4ENS5_IJNS4_1CILi1EEESB_SB_EEEEENS5_IJNSA_ILi128EEESE_NSA_ILi32EEEEEENS_12float_e4m3_tENS5_IJlSB_lEEESH_SI_NS4_8TiledMMAINS4_8MMA_AtomIJNS4_10MMA_TraitsINS4_19SM100_MMA_F8F6F4_SSEJSH_SH_fSE_SE_NS4_17integral_constantINS4_4UMMA5MajorELSP_0EEESQ_NSN_INSO_7ScaleInELSR_0EEESS_EEEEEENS4_6LayoutISC_NS5_IJNSA_ILi0EEESW_SW_EEEEENS5_IJNS4_10UnderscoreESZ_SZ_EEEEENS4_13SM90_TMA_LOADENS4_14ComposedLayoutINS4_7SwizzleILi1ELi4ELi3EEENS4_18smem_ptr_flag_bitsILi8EEENSV_INS5_IJNSA_ILi8EEESF_EEENS5_IJSF_SB_EEEEEEEvNS4_8identityES12_S1C_vS1D_EENS_8epilogue10collective18CollectiveEpilogueINS1F_23Sm100TmaWarpSpecializedILi2ELi2ELi64ELb0ELb0EEEJSG_NS5_IJNSV_ISE_SB_EENSV_INSA_ILi64EEESB_EEEEESH_SI_SH_SI_NS1F_6fusion15FusionCallbacksIS1J_NS1O_17LinearCombinationISH_fSH_fLNS_15FloatRoundStyleE2EEESG_S1N_JEEENS4_5SM1004TMEM4LOAD26SM100_TMEM_LOAD_32dp32b64xES12_NS13_INS14_ILi2ELi4ELi3EEES17_NSV_INS5_IJS18_S1L_EEENS5_IJS1L_SB_EEEEEEENS4_39AutoVectorizingCopyWithAssumedAlignmentILi128EEENS4_14SM90_TMA_STOREES22_S24_S24_EEEvvEEEEvNT_6ParamsE,(.L_x_140 - _ZN7cutlass13device_kernelINS_4gemm6kernel13GemmUniversalIN4cute5tupleIJiiiiEEENS1_10collective13CollectiveMmaINS1_35MainloopSm100TmaUmmaWarpSpecializedILi3ELi2ELi4ENS5_IJNS4_1CILi1EEESB_SB_EEEEENS5_IJNSA_ILi128EEESE_NSA_ILi32EEEEEENS_12float_e4m3_tENS5_IJlSB_lEEESH_SI_NS4_8TiledMMAINS4_8MMA_AtomIJNS4_10MMA_TraitsINS4_19SM100_MMA_F8F6F4_SSEJSH_SH_fSE_SE_NS4_17integral_constantINS4_4UMMA5MajorELSP_0EEESQ_NSN_INSO_7ScaleInELSR_0EEESS_EEEEEENS4_6LayoutISC_NS5_IJNSA_ILi0EEESW_SW_EEEEENS5_IJNS4_10UnderscoreESZ_SZ_EEEEENS4_13SM90_TMA_LOADENS4_14ComposedLayoutINS4_7SwizzleILi1ELi4ELi3EEENS4_18smem_ptr_flag_bitsILi8EEENSV_INS5_IJNSA_ILi8EEESF_EEENS5_IJSF_SB_EEEEEEEvNS4_8identityES12_S1C_vS1D_EENS_8epilogue10collective18CollectiveEpilogueINS1F_23Sm100TmaWarpSpecializedILi2ELi2ELi64ELb0ELb0EEEJSG_NS5_IJNSV_ISE_SB_EENSV_INSA_ILi64EEESB_EEEEESH_SI_SH_SI_NS1F_6fusion15FusionCallbacksIS1J_NS1O_17LinearCombinationISH_fSH_fLNS_15FloatRoundStyleE2EEESG_S1N_JEEENS4_5SM1004TMEM4LOAD26SM100_TMEM_LOAD_32dp32b64xES12_NS13_INS14_ILi2ELi4ELi3EEES17_NSV_INS5_IJS18_S1L_EEENS5_IJS1L_SB_EEEEEEENS4_39AutoVectorizingCopyWithAssumedAlignmentILi128EEENS4_14SM90_TMA_STOREES22_S24_S24_EEEvvEEEEvNT_6ParamsE)
        .other          _ZN7cutlass13device_kernelINS_4gemm6kernel13GemmUniversalIN4cute5tupleIJiiiiEEENS1_10collective13CollectiveMmaINS1_35MainloopSm100TmaUmmaWarpSpecializedILi3ELi2ELi4ENS5_IJNS4_1CILi1EEESB_SB_EEEEENS5_IJNSA_ILi128EEESE_NSA_ILi32EEEEEENS_12float_e4m3_tENS5_IJlSB_lEEESH_SI_NS4_8TiledMMAINS4_8MMA_AtomIJNS4_10MMA_TraitsINS4_19SM100_MMA_F8F6F4_SSEJSH_SH_fSE_SE_NS4_17integral_constantINS4_4UMMA5MajorELSP_0EEESQ_NSN_INSO_7ScaleInELSR_0EEESS_EEEEEENS4_6LayoutISC_NS5_IJNSA_ILi0EEESW_SW_EEEEENS5_IJNS4_10UnderscoreESZ_SZ_EEEEENS4_13SM90_TMA_LOADENS4_14ComposedLayoutINS4_7SwizzleILi1ELi4ELi3EEENS4_18smem_ptr_flag_bitsILi8EEENSV_INS5_IJNSA_ILi8EEESF_EEENS5_IJSF_SB_EEEEEEEvNS4_8identityES12_S1C_vS1D_EENS_8epilogue10collective18CollectiveEpilogueINS1F_23Sm100TmaWarpSpecializedILi2ELi2ELi64ELb0ELb0EEEJSG_NS5_IJNSV_ISE_SB_EENSV_INSA_ILi64EEESB_EEEEESH_SI_SH_SI_NS1F_6fusion15FusionCallbacksIS1J_NS1O_17LinearCombinationISH_fSH_fLNS_15FloatRoundStyleE2EEESG_S1N_JEEENS4_5SM1004TMEM4LOAD26SM100_TMEM_LOAD_32dp32b64xES12_NS13_INS14_ILi2ELi4ELi3EEES17_NSV_INS5_IJS18_S1L_EEENS5_IJS1L_SB_EEEEEEENS4_39AutoVectorizingCopyWithAssumedAlignmentILi128EEENS4_14SM90_TMA_STOREES22_S24_S24_EEEvvEEEEvNT_6ParamsE,@"STO_CUDA_ENTRY STV_DEFAULT"
_ZN7cutlass13device_kernelINS_4gemm6kernel13GemmUniversalIN4cute5tupleIJiiiiEEENS1_10collective13CollectiveMmaINS1_35MainloopSm100TmaUmmaWarpSpecializedILi3ELi2ELi4ENS5_IJNS4_1CILi1EEESB_SB_EEEEENS5_IJNSA_ILi128EEESE_NSA_ILi32EEEEEENS_12float_e4m3_tENS5_IJlSB_lEEESH_SI_NS4_8TiledMMAINS4_8MMA_AtomIJNS4_10MMA_TraitsINS4_19SM100_MMA_F8F6F4_SSEJSH_SH_fSE_SE_NS4_17integral_constantINS4_4UMMA5MajorELSP_0EEESQ_NSN_INSO_7ScaleInELSR_0EEESS_EEEEEENS4_6LayoutISC_NS5_IJNSA_ILi0EEESW_SW_EEEEENS5_IJNS4_10UnderscoreESZ_SZ_EEEEENS4_13SM90_TMA_LOADENS4_14ComposedLayoutINS4_7SwizzleILi1ELi4ELi3EEENS4_18smem_ptr_flag_bitsILi8EEENSV_INS5_IJNSA_ILi8EEESF_EEENS5_IJSF_SB_EEEEEEEvNS4_8identityES12_S1C_vS1D_EENS_8epilogue10collective18CollectiveEpilogueINS1F_23Sm100TmaWarpSpecializedILi2ELi2ELi64ELb0ELb0EEEJSG_NS5_IJNSV_ISE_SB_EENSV_INSA_ILi64EEESB_EEEEESH_SI_SH_SI_NS1F_6fusion15FusionCallbacksIS1J_NS1O_17LinearCombinationISH_fSH_fLNS_15FloatRoundStyleE2EEESG_S1N_JEEENS4_5SM1004TMEM4LOAD26SM100_TMEM_LOAD_32dp32b64xES12_NS13_INS14_ILi2ELi4ELi3EEES17_NSV_INS5_IJS18_S1L_EEENS5_IJS1L_SB_EEEEEEENS4_39AutoVectorizingCopyWithAssumedAlignmentILi128EEENS4_14SM90_TMA_STOREES22_S24_S24_EEEvvEEEEvNT_6ParamsE:
[----:B------:R-:W1:Y:S01]  /*0000*/  LDC R1, c[0x0][0x37c] ;  /* 0x0000df00ff017b82 */ /* 0x000e620000000800 */
[----:B------:R-:W2:Y:S01]  /*0010*/  S2R R189, SR_TID.X ;  /* 0x0000000000bd7919 */ /* 0x000ea20000002100 */
[----:B------:R-:W3:Y:S01]  /*0020*/  LDCU.64 UR4, c[0x0][0x890] ;  /* 0x00011200ff0477ac */ /* 0x000ee20008000a00 */
[----:B------:R-:W-:Y:S02]  /*0030*/  PRMT R171, RZ, 0x7610, R171 ;  /* 0x00007610ffab7816 */ /* 0x000fe400000000ab */
[----:B------:R-:W-:Y:S01]  /*0040*/  ELECT P5, URZ, PT ;  /* 0x0000000000ff782f */ /* 0x000fe200038a0000 */
[----:B------:R-:W4:Y:S01]  /*0050*/  LDCU.64 UR46, c[0x0][0x358] ;  /* 0x00006b00ff2e77ac */ /* 0x000f220008000a00 */
[----:B---3--:R-:W-:-:S04]  /*0060*/  UISETP.NE.U32.AND UP0, UPT, UR4, URZ, UPT ;  /* 0x000000ff0400728c */ /* 0x008fc8000bf05070 */
[----:B------:R-:W-:Y:S01]  /*0070*/  UISETP.NE.AND.EX UP0, UPT, UR5, URZ, UPT, UP0 ;  /* 0x000000ff0500728c */ /* 0x000fe2000bf05300 */
[----:B--2---:R-:W-:-:S05]  /*0080*/  SHF.R.U32.HI R173, RZ, 0x5, R189 ;  /* 0x00000005ffad7819 */ /* 0x004fca00000116bd */
[----:B------:R-:W2:Y:S02]  /*0090*/  SHFL.IDX PT, R0, R173, RZ, 0x1f ;  /* 0x00001fffad007589 */ /* 0x000ea400000e0000 */
[----:B--2---:R-:W-:Y:S01]  /*00a0*/  R2UR UR8, R0 ;  /* 0x00000000000872ca */ /* 0x004fe200000e0000 */
[----:B-1--4-:R-:W-:-:S14]  /*00b0*/  BRA.U UP0, `(.L_x_0) ;  /* 0x00000001002c7547 */ /* 0x012fdc000b800000 */
[----:B------:R-:W1:Y:S02]  /*00c0*/  LDCU.64 UR6, c[0x0][0x888] ;  /* 0x00011100ff0677ac */ /* 0x000e640008000a00 */
[----:B-1----:R-:W-:-:S04]  /*00d0*/  UISETP.NE.U32.AND UP0, UPT, UR6, URZ, UPT ;  /* 0x000000ff0600728c */ /* 0x002fc8000bf05070 */
[----:B------:R-:W-:-:S09]  /*00e0*/  UISETP.NE.AND.EX UP0, UPT, UR7, URZ, UPT, UP0 ;  /* 0x000000ff0700728c */ /* 0x000fd2000bf05300 */
[----:B------:R-:W-:Y:S05]  /*00f0*/  BRA.U !UP0, `(.L_x_1) ;  /* 0x0000000108107547 */ /* 0x000fea000b800000 */
[----:B------:R-:W1:Y:S02]  /*0100*/  LDC.64 R2, c[0x0][0x888] ;  /* 0x00022200ff027b82 */ /* 0x000e640000000a00 */
[----:B-1----:R1:W5:Y:S01]  /*0110*/  LDG.E R81, desc[UR46][R2.64] ;  /* 0x0000002e02517981 */ /* 0x002362000c1e1900 */
[----:B------:R-:W-:Y:S01]  /*0120*/  HFMA2 R171, -RZ, RZ, 0, 5.9604644775390625e-08 ;  /* 0x00000001ffab7431 */ /* 0x000fe200000001ff */
[----:B------:R-:W-:Y:S05]  /*0130*/  BRA `(.L_x_0) ;  /* 0x00000000000c7947 */ /* 0x000fea0003800000 */
.L_x_1:
[----:B------:R-:W1:Y:S01]  /*0140*/  LDCU UR6, c[0x0][0x880] ;  /* 0x00011000ff0677ac */ /* 0x000e620008000800 */
[----:B------:R-:W-:Y:S01]  /*0150*/  HFMA2 R171, -RZ, RZ, 0, 5.9604644775390625e-08 ;  /* 0x00000001ffab7431 */ /* 0x000fe200000001ff */
[----:B-1----:R-:W-:-:S07]  /*0160*/  MOV R81, UR6 ;  /* 0x0000000600517c02 */ /* 0x002fce0008000f00 */
.L_x_0:
[----:B------:R-:W2:Y:S02]  /*0170*/  LDCU.64 UR6, c[0x0][0x8b0] ;  /* 0x00011600ff0677ac */ /* 0x000ea40008000a00 */
[----:B--2---:R-:W-:-:S04]  /*0180*/  UISETP.NE.U32.AND UP0, UPT, UR6, URZ, UPT ;  /* 0x000000ff0600728c */ /* 0x004fc8000bf05070 */
[----:B------:R-:W-:-:S09]  /*0190*/  UISETP.NE.AND.EX UP0, UPT, UR7, URZ, UPT, UP0 ;  /* 0x000000ff0700728c */ /* 0x000fd2000bf05300 */
[----:B------:R-:W-:Y:S05]  /*01a0*/  BRA.U UP0, `(.L_x_2) ;  /* 0x0000000100247547 */ /* 0x000fea000b800000 */
[----:B------:R-:W2:Y:S02]  /*01b0*/  LDCU.64 UR6, c[0x0][0x8a8] ;  /* 0x00011500ff0677ac */ /* 0x000ea40008000a00 */
[----:B--2---:R-:W-:-:S04]  /*01c0*/  UISETP.NE.U32.AND UP0, UPT, UR6, URZ, UPT ;  /* 0x000000ff0600728c */ /* 0x004fc8000bf05070 */
[----:B------:R-:W-:-:S09]  /*01d0*/  UISETP.NE.AND.EX UP0, UPT, UR7, URZ, UPT, UP0 ;  /* 0x000000ff0700728c */ /* 0x000fd2000bf05300 */
[----:B------:R-:W-:Y:S05]  /*01e0*/  BRA.U !UP0, `(.L_x_3) ;  /* 0x00000001080c7547 */ /* 0x000fea000b800000 */
[----:B------:R-:W2:Y:S02]  /*01f0*/  LDC.64 R78, c[0x0][0x8a8] ;  /* 0x00022a00ff4e7b82 */ /* 0x000ea40000000a00 */
[----:B--2---:R2:W5:Y:S01]  /*0200*/  LDG.E R78, desc[UR46][R78.64] ;  /* 0x0000002e4e4e7981 */ /* 0x004562000c1e1900 */
[----:B------:R-:W-:Y:S05]  /*0210*/  BRA `(.L_x_2) ;  /* 0x0000000000087947 */ /* 0x000fea0003800000 */
.L_x_3:
[----:B------:R-:W2:Y:S02]  /*0220*/  LDCU UR6, c[0x0][0x8a0] ;  /* 0x00011400ff0677ac */ /* 0x000ea40008000800 */
[----:B--2---:R-:W-:Y:S02]  /*0230*/  MOV R78, UR6 ;  /* 0x00000006004e7c02 */ /* 0x004fe40008000f00 */
.L_x_2:
[----:B------:R-:W-:Y:S01]  /*0240*/  IMAD.U32 R0, RZ, RZ, UR8 ;  /* 0x00000008ff007e24 */ /* 0x000fe2000f8e00ff */
[----:B------:R-:W-:Y:S04]  /*0250*/  BSSY.RECONVERGENT B0, `(.L_x_4) ;  /* 0x000000c000007945 */ /* 0x000fe80003800200 */
[C---:B------:R-:W-:Y:S02]  /*0260*/  ISETP.NE.OR P1, PT, R0.reuse, 0x1, !P5 ;  /* 0x000000010000780c */ /* 0x040fe40006f25670 */
[----:B------:R-:W-:-:S11]  /*0270*/  ISETP.NE.OR P0, PT, R0, 0x3, !P5 ;  /* 0x000000030000780c */ /* 0x000fd60006f05670 */
[----:B------:R-:W-:Y:S05]  /*0280*/  @P1 BRA `(.L_x_5) ;  /* 0x0000000000201947 */ /* 0x000fea0003800000 */
[----:B------:R-:W3:Y:S02]  /*0290*/  LDCU.64 UR6, c[0x0][0x348] ;  /* 0x00006900ff0677ac */ /* 0x000ee40008000a00 */
[----:B---3--:R-:W-:Y:S02]  /*02a0*/  UIADD3 UR10, UP1, UPT, UR6, 0x80, URZ ;  /* 0x00000080060a7890 */ /* 0x008fe4000ff3e0ff */
[----:B------:R-:W-:Y:S02]  /*02b0*/  UIADD3 UR6, UP0, UPT, UR6, 0x180, URZ ;  /* 0x0000018006067890 */ /* 0x000fe4000ff1e0ff */
[----:B------:R-:W-:Y:S02]  /*02c0*/  UIADD3.X UR11, UPT, UPT, URZ, UR7, URZ, UP1, !UPT ;  /* 0x00000007ff0b7290 */ /* 0x000fe40008ffe4ff */
[----:B------:R-:W-:-:S07]  /*02d0*/  UIADD3.X UR7, UPT, UPT, URZ, UR7, URZ, UP0, !UPT ;  /* 0x00000007ff077290 */ /* 0x000fce00087fe4ff */
[----:B------:R3:W-:Y:S02]  /*02e0*/  UTMACCTL.PF [UR10] ;  /* 0x000000000a0079b9 */ /* 0x0007e40008040000 */
[----:B------:R3:W-:Y:S02]  /*02f0*/  UTMACCTL.PF [UR6] ;  /* 0x00000000060079b9 */ /* 0x0007e40008040000 */
[----:B---3--:R-:W-:Y:S01]  /*0300*/  NOP ;  /* 0x0000000000007918 */ /* 0x008fe20000000000 */
.L_x_5:
[----:B------:R-:W-:Y:S05]  /*0310*/  BSYNC.RECONVERGENT B0 ;  /* 0x0000000000007941 */ /* 0x000fea0003800200 */
.L_x_4:
[----:B------:R-:W-:Y:S04]  /*0320*/  BSSY.RECONVERGENT B0, `(.L_x_6) ;  /* 0x000000a000007945 */ /* 0x000fe80003800200 */
        /* <DEDUP_REMOVED lines=9> */
.L_x_7:
[----:B------:R-:W-:Y:S05]  /*03c0*/  BSYNC.RECONVERGENT B0 ;  /* 0x0000000000007941 */ /* 0x000fea0003800200 */
.L_x_6:
[----:B------:R-:W3:Y:S01]  /*03d0*/  LDCU.64 UR6, c[0x0][0x888] ;  /* 0x00011100ff0677ac */ /* 0x000ee20008000a00 */
[----:B------:R-:W-:Y:S02]  /*03e0*/  UISETP.EQ.U32.AND UP1, UPT, UR4, URZ, UPT ;  /* 0x000000ff0400728c */ /* 0x000fe4000bf22070 */
[----:B------:R-:W-:Y:S02]  /*03f0*/  UPLOP3.LUT UP2, UPT, UPT, UPT, UPT, 0x80, 0x8 ;  /* 0x000000000008789c */ /* 0x000fe40003f4f070 */
[----:B---3--:R-:W-:-:S04]  /*0400*/  UISETP.NE.U32.AND UP0, UPT, UR6, URZ, UPT ;  /* 0x000000ff0600728c */ /* 0x008fc8000bf05070 */
[----:B------:R-:W-:-:S04]  /*0410*/  UISETP.NE.AND.EX UP0, UPT, UR7, URZ, UPT, UP0 ;  /* 0x000000ff0700728c */ /* 0x000fc8000bf05300 */
[----:B------:R-:W-:-:S04]  /*0420*/  UISETP.EQ.OR.EX UP3, UPT, UR5, URZ, !UP0, UP1 ;  /* 0x000000ff0500728c */ /* 0x000fc8000c762710 */
[----:B------:R-:W-:-:S05]  /*0430*/  UP2UR UR50, UPR, URZ, 0x8 ;  /* 0x00000008ff327883 */ /* 0x000fca0008000000 */
[----:B------:R-:W-:Y:S07]  /*0440*/  BRA.U !UP3, `(.L_x_8) ;  /* 0x000000010b207547 */ /* 0x000fee000b800000 */
[----:B------:R-:W-:Y:S01]  /*0450*/  UISETP.NE.U32.AND UP2, UPT, UR4, URZ, UPT ;  /* 0x000000ff0400728c */ /* 0x000fe2000bf45070 */
[----:B-----5:R-:W-:Y:S01]  /*0460*/  FSETP.NEU.AND P0, PT, R81, RZ, PT ;  /* 0x000000ff5100720b */ /* 0x020fe20003f0d000 */
[----:B------:R-:W-:Y:S02]  /*0470*/  USEL UR4, URZ, 0xffffffff, UP0 ;  /* 0xffffffffff047887 */ /* 0x000fe40008000000 */
[----:B------:R-:W-:-:S10]  /*0480*/  UISETP.NE.AND.EX UP2, UPT, UR5, URZ, UPT, UP2 ;  /* 0x000000ff0500728c */ /* 0x000fd4000bf45320 */
[----:B------:R-:W-:Y:S01]  /*0490*/  VOTEU.ANY UP1, P0 ;  /* 0x0000000000ff7886 */ /* 0x000fe20000020100 */
[----:B------:R-:W-:-:S04]  /*04a0*/  @!UP2 USEL UR4, URZ, 0xffffffff, UP1 ;  /* 0xffffffffff04a887 */ /* 0x000fc80008800000 */
[----:B------:R-:W-:-:S04]  /*04b0*/  ULOP3.LUT UR4, UR4, 0x1, URZ, 0xc0, !UPT ;  /* 0x0000000104047892 */ /* 0x000fc8000f8ec0ff */
[----:B------:R-:W-:-:S11]  /*04c0*/  UISETP.NE.U32.AND UP2, UPT, UR4, 0x1, UPT ;  /* 0x000000010400788c */ /* 0x000fd6000bf45070 */
.L_x_8:
[----:B-1----:R-:W1:Y:S01]  /*04d0*/  SHFL.IDX PT, R2, R173, RZ, 0x1f ;  /* 0x00001fffad027589 */ /* 0x002e6200000e0000 */
[----:B------:R-:W-:-:S04]  /*04e0*/  UISETP.NE.AND UP1, UPT, UR8, 0x2, UPT ;  /* 0x000000020800788c */ /* 0x000fc8000bf25270 */
[----:B------:R-:W-:Y:S01]  /*04f0*/  USEL UR6, URZ, 0x1, UP1 ;  /* 0x00000001ff067887 */ /* 0x000fe20008800000 */
[----:B-1----:R-:W-:-:S13]  /*0500*/  ISETP.NE.AND P0, PT, R2, RZ, PT ;  /* 0x000000ff0200720c */ /* 0x002fda0003f05270 */
[----:B------:R-:W-:Y:S05]  /*0510*/  @P0 BRA `(.L_x_9) ;  /* 0x0000000000400947 */ /* 0x000fea0003800000 */
[----:B------:R-:W1:Y:S01]  /*0520*/  S2UR UR5, SR_CgaCtaId ;  /* 0x00000000000579c3 */ /* 0x000e620000008800 */
[----:B------:R-:W-:Y:S01]  /*0530*/  UMOV UR7, 0x400 ;  /* 0x0000040000077882 */ /* 0x000fe20000000000 */
[----:B------:R-:W-:Y:S01]  /*0540*/  UMOV UR4, 0x1 ;  /* 0x0000000100047882 */ /* 0x000fe20000000000 */
[----:B------:R-:W-:Y:S01]  /*0550*/  ELECT P0, URZ, PT ;  /* 0x0000000000ff782f */ /* 0x000fe20003800000 */
[----:B------:R-:W-:-:S04]  /*0560*/  UIADD3 UR10, UPT, UPT, -UR4, 0x100000, URZ ;  /* 0x00100000040a7890 */ /* 0x000fc8000fffe1ff */
[----:B------:R-:W-:Y:S02]  /*0570*/  USHF.L.U32 UR11, UR10, 0xb, URZ ;  /* 0x0000000b0a0b7899 */ /* 0x000fe400080006ff */
[----:B------:R-:W-:Y:S02]  /*0580*/  USHF.L.U32 UR10, UR10, 0x1, URZ ;  /* 0x000000010a0a7899 */ /* 0x000fe400080006ff */
[----:B-1----:R-:W-:Y:S01]  /*0590*/  ULEA UR5, UR5, UR7, 0x18 ;  /* 0x0000000705057291 */ /* 0x002fe2000f8ec0ff */
[----:B------:R-:W1:Y:S11]  /*05a0*/  FENCE.VIEW.ASYNC.S ;  /* 0x00000000000073c6 */ /* 0x000e760000000000 */
[----:B-1----:R1:W3:Y:S01]  /*05b0*/  SYNCS.EXCH.64 URZ, [UR5], UR10 ;  /* 0x0000000a05ff75b2 */ /* 0x0022e20008000100 */
[----:B------:R1:W4:Y:S01]  /*05c0*/  SYNCS.EXCH.64 URZ, [UR5+0x18], UR10 ;  /* 0x0000180a05ff75b2 */ /* 0x0003220008000100 */
[----:B------:R1:W1:Y:S01]  /*05d0*/  SYNCS.EXCH.64 URZ, [UR5+0x8], UR10 ;  /* 0x0000080a05ff75b2 */ /* 0x0002620008000100 */
[----:B------:R1:W1:Y:S01]  /*05e0*/  SYNCS.EXCH.64 URZ, [UR5+0x20], UR10 ;  /* 0x0000200a05ff75b2 */ /* 0x0002620008000100 */
[----:B------:R1:W1:Y:S01]  /*05f0*/  SYNCS.EXCH.64 URZ, [UR5+0x10], UR10 ;  /* 0x0000100a05ff75b2 */ /* 0x0002620008000100 */
[----:B------:R1:W1:Y:S01]  /*0600*/  SYNCS.EXCH.64 URZ, [UR5+0x28], UR10 ;  /* 0x0000280a05ff75b2 */ /* 0x0002620008000100 */
[----:B------:R-:W-:Y:S01]  /*0610*/  NOP ;  /* 0x0000000000007918 */ /* 0x000fe20000000000 */
.L_x_9:
[----:B------:R-:W2:Y:S01]  /*0620*/  SHFL.IDX PT, R2, R173, RZ, 0x1f ;  /* 0x00001fffad027589 */ /* 0x000ea200000e0000 */
[----:B------:R-:W-:Y:S01]  /*0630*/  NOP ;  /* 0x0000000000007918 */ /* 0x000fe20000000000 */
[----:B--2---:R-:W-:-:S13]  /*0640*/  ISETP.NE.AND P0, PT, R2, 0x1, PT ;  /* 0x000000010200780c */ /* 0x004fda0003f05270 */
[----:B------:R-:W-:Y:S05]  /*0650*/  @P0 BRA `(.L_x_10) ;  /* 0x0000000000480947 */ /* 0x000fea0003800000 */
[----:B------:R-:W2:Y:S01]  /*0660*/  S2UR UR7, SR_CgaCtaId ;  /* 0x00000000000779c3 */ /* 0x000ea20000008800 */
[----:B------:R-:W-:Y:S01]  /*0670*/  UMOV UR9, 0x400 ;  /* 0x0000040000097882 */ /* 0x000fe20000000000 */
[----:B-1----:R-:W-:Y:S01]  /*0680*/  UMOV UR5, 0x20 ;  /* 0x0000002000057882 */ /* 0x002fe20000000000 */
[----:B------:R-:W-:Y:S01]  /*0690*/  UMOV UR4, 0x80 ;  /* 0x0000008000047882 */ /* 0x000fe20000000000 */
[----:B------:R-:W-:-:S04]  /*06a0*/  UIADD3 UR10, UPT, UPT, -UR5, 0x100000, URZ ;  /* 0x00100000050a7890 */ /* 0x000fc8000fffe1ff */
[----:B------:R-:W-:Y:S02]  /*06b0*/  USHF.L.U32 UR11, UR10, 0xb, URZ ;  /* 0x0000000b0a0b7899 */ /* 0x000fe400080006ff */
[----:B------:R-:W-:Y:S02]  /*06c0*/  USHF.L.U32 UR10, UR10, 0x1, URZ ;  /* 0x000000010a0a7899 */ /* 0x000fe400080006ff */
[----:B------:R-:W-:-:S04]  /*06d0*/  UIADD3 UR4, UPT, UPT, -UR4, 0x100000, URZ ;  /* 0x0010000004047890 */ /* 0x000fc8000fffe1ff */
[----:B------:R-:W-:Y:S02]  /*06e0*/  USHF.L.U32 UR5, UR4, 0xb, URZ ;  /* 0x0000000b04057899 */ /* 0x000fe400080006ff */
[----:B------:R-:W-:Y:S01]  /*06f0*/  USHF.L.U32 UR4, UR4, 0x1, URZ ;  /* 0x0000000104047899 */ /* 0x000fe200080006ff */
[----:B------:R-:W-:Y:S01]  /*0700*/  ELECT P0, URZ, PT ;  /* 0x0000000000ff782f */ /* 0x000fe20003800000 */
[----:B--2---:R-:W-:Y:S01]  /*0710*/  ULEA UR7, UR7, UR9, 0x18 ;  /* 0x0000000907077291 */ /* 0x004fe2000f8ec0ff */
[----:B------:R-:W1:Y:S11]  /*0720*/  FENCE.VIEW.ASYNC.S ;  /* 0x00000000000073c6 */ /* 0x000e760000000000 */
[----:B-1----:R2:W1:Y:S01]  /*0730*/  SYNCS.EXCH.64 URZ, [UR7+0x30], UR10 ;  /* 0x0000300a07ff75b2 */ /* 0x0024620008000100 */
[----:B------:R2:W1:Y:S01]  /*0740*/  SYNCS.EXCH.64 URZ, [UR7+0x40], UR4 ;  /* 0x0000400407ff75b2 */ /* 0x0004620008000100 */
[----:B------:R2:W1:Y:S01]  /*0750*/  SYNCS.EXCH.64 URZ, [UR7+0x38], UR10 ;  /* 0x0000380a07ff75b2 */ /* 0x0004620008000100 */
[----:B------:R2:W1:Y:S02]  /*0760*/  SYNCS.EXCH.64 URZ, [UR7+0x48], UR4 ;  /* 0x0000480407ff75b2 */ /* 0x0004640008000100 */
[----:B--2---:R-:W-:Y:S01]  /*0770*/  NOP ;  /* 0x0000000000007918 */ /* 0x004fe20000000000 */
.L_x_10:
[----:B------:R-:W2:Y:S01]  /*0780*/  SHFL.IDX PT, R2, R173, RZ, 0x1f ;  /* 0x00001fffad027589 */ /* 0x000ea200000e0000 */
[----:B------:R-:W-:Y:S01]  /*0790*/  NOP ;  /* 0x0000000000007918 */ /* 0x000fe20000000000 */
[----:B--2---:R-:W-:-:S13]  /*07a0*/  ISETP.NE.AND P0, PT, R2, 0x3, PT ;  /* 0x000000030200780c */ /* 0x004fda0003f05270 */
[----:B------:R-:W-:Y:S05]  /*07b0*/  @P0 BRA `(.L_x_11) ;  /* 0x0000000000300947 */ /* 0x000fea0003800000 */
[----:B-1----:R-:W1:Y:S01]  /*07c0*/  S2UR UR5, SR_CgaCtaId ;  /* 0x00000000000579c3 */ /* 0x002e620000008800 */
        /* <DEDUP_REMOVED lines=8> */
[----:B-1----:R2:W1:Y:S01]  /*0850*/  SYNCS.EXCH.64 URZ, [UR5+0x50], UR10 ;  /* 0x0000500a05ff75b2 */ /* 0x0024620008000100 */
[----:B------:R2:W1:Y:S02]  /*0860*/  SYNCS.EXCH.64 URZ, [UR5+0x58], UR10 ;  /* 0x0000580a05ff75b2 */ /* 0x0004640008000100 */
[----:B--2---:R-:W-:Y:S01]  /*0870*/  NOP ;  /* 0x0000000000007918 */ /* 0x004fe20000000000 */
.L_x_11:
[----:B------:R-:W2:Y:S01]  /*0880*/  SHFL.IDX PT, R2, R173, RZ, 0x1f ;  /* 0x00001fffad027589 */ /* 0x000ea200000e0000 */
[----:B------:R-:W-:Y:S01]  /*0890*/  NOP ;  /* 0x0000000000007918 */ /* 0x000fe20000000000 */
[----:B--2---:R-:W-:-:S13]  /*08a0*/  ISETP.NE.AND P0, PT, R2, 0x4, PT ;  /* 0x000000040200780c */ /* 0x004fda0003f05270 */
[----:B------:R-:W-:Y:S05]  /*08b0*/  @P0 BRA `(.L_x_12) ;  /* 0x00000000004c0947 */ /* 0x000fea0003800000 */
[----:B-1----:R-:W1:Y:S01]  /*08c0*/  S2UR UR5, SR_CgaCtaId ;  /* 0x00000000000579c3 */ /* 0x002e620000008800 */
[----:B------:R-:W-:Y:S01]  /*08d0*/  UMOV UR9, 0x100 ;  /* 0x0000010000097882 */ /* 0x000fe20000000000 */
[----:B------:R-:W-:Y:S01]  /*08e0*/  UMOV UR7, 0x400 ;  /* 0x0000040000077882 */ /* 0x000fe20000000000 */
[----:B------:R-:W-:Y:S01]  /*08f0*/  USEL UR9, UR9, 0xe0, UP2 ;  /* 0x000000e009097887 */ /* 0x000fe20009000000 */
[----:B------:R-:W-:Y:S01]  /*0900*/  UMOV UR4, 0x1 ;  /* 0x0000000100047882 */ /* 0x000fe20000000000 */
[----:B------:R-:W-:Y:S01]  /*0910*/  ELECT P0, URZ, PT ;  /* 0x0000000000ff782f */ /* 0x000fe20003800000 */
[----:B------:R-:W-:-:S04]  /*0920*/  UIADD3 UR10, UPT, UPT, -UR4, 0x100000, URZ ;  /* 0x00100000040a7890 */ /* 0x000fc8000fffe1ff */
[----:B------:R-:W-:Y:S02]  /*0930*/  USHF.L.U32 UR11, UR10, 0xb, URZ ;  /* 0x0000000b0a0b7899 */ /* 0x000fe400080006ff */
[----:B------:R-:W-:Y:S02]  /*0940*/  USHF.L.U32 UR10, UR10, 0x1, URZ ;  /* 0x000000010a0a7899 */ /* 0x000fe400080006ff */
[----:B------:R-:W-:-:S04]  /*0950*/  UIADD3 UR12, UPT, UPT, -UR9, 0x100000, URZ ;  /* 0x00100000090c7890 */ /* 0x000fc8000fffe1ff */
[----:B------:R-:W-:Y:S02]  /*0960*/  USHF.L.U32 UR13, UR12, 0xb, URZ ;  /* 0x0000000b0c0d7899 */ /* 0x000fe400080006ff */
[----:B------:R-:W-:Y:S02]  /*0970*/  USHF.L.U32 UR12, UR12, 0x1, URZ ;  /* 0x000000010c0c7899 */ /* 0x000fe400080006ff */
[----:B-1----:R-:W-:Y:S01]  /*0980*/  ULEA UR5, UR5, UR7, 0x18 ;  /* 0x0000000705057291 */ /* 0x002fe2000f8ec0ff */
[----:B------:R-:W1:Y:S11]  /*0990*/  FENCE.VIEW.ASYNC.S ;  /* 0x00000000000073c6 */ /* 0x000e760000000000 */
[----:B-1----:R2:W1:Y:S01]  /*09a0*/  SYNCS.EXCH.64 URZ, [UR5+0x60], UR10 ;  /* 0x0000600a05ff75b2 */ /* 0x0024620008000100 */
[----:B------:R2:W1:Y:S01]  /*09b0*/  SYNCS.EXCH.64 URZ, [UR5+0x70], UR12 ;  /* 0x0000700c05ff75b2 */ /* 0x0004620008000100 */
[----:B------:R2:W1:Y:S01]  /*09c0*/  SYNCS.EXCH.64 URZ, [UR5+0x68], UR10 ;  /* 0x0000680a05ff75b2 */ /* 0x0004620008000100 */
[----:B------:R2:W1:Y:S02]  /*09d0*/  SYNCS.EXCH.64 URZ, [UR5+0x78], UR12 ;  /* 0x0000780c05ff75b2 */ /* 0x0004640008000100 */
[----:B--2---:R-:W-:Y:S01]  /*09e0*/  NOP ;  /* 0x0000000000007918 */ /* 0x004fe20000000000 */
.L_x_12:
        /* <DEDUP_REMOVED lines=20> */
[----:B------:R2:W1:Y:S01]  /*0b30*/  SYNCS.EXCH.64 URZ, [UR7+0xa8], UR4 ;  /* 0x0000a80407ff75b2 */ /* 0x0004620008000100 */
[----:B------:R2:W1:Y:S01]  /*0b40*/  SYNCS.EXCH.64 URZ, [UR7+0x90], UR10 ;  /* 0x0000900a07ff75b2 */ /* 0x0004620008000100 */
[----:B------:R2:W1:Y:S01]  /*0b50*/  SYNCS.EXCH.64 URZ, [UR7+0xb0], UR4 ;  /* 0x0000b00407ff75b2 */ /* 0x0004620008000100 */
[----:B------:R2:W1:Y:S01]  /*0b60*/  SYNCS.EXCH.64 URZ, [UR7+0x98], UR10 ;  /* 0x0000980a07ff75b2 */ /* 0x0004620008000100 */
[----:B------:R2:W1:Y:S02]  /*0b70*/  SYNCS.EXCH.64 URZ, [UR7+0xb8], UR4 ;  /* 0x0000b80407ff75b2 */ /* 0x0004640008000100 */
[----:B--2---:R-:W-:Y:S01]  /*0b80*/  NOP ;  /* 0x0000000000007918 */ /* 0x004fe20000000000 */
.L_x_13:
        /* <DEDUP_REMOVED lines=18> */
.L_x_14:
[----:B-1----:R-:W1:Y:S01]  /*0cb0*/  S2UR UR5, SR_CTAID.X ;  /* 0x00000000000579c3 */ /* 0x002e620000002500 */
[----:B------:R-:W-:-:S05]  /*0cc0*/  CS2R.32 R170, SR_CgaSize ;  /* 0x0000000000aa7805 */ /* 0x000fca0000008a00 */
[----:B------:R-:W-:-:S05]  /*0cd0*/  IMAD R170, R170, -0xa0, RZ ;  /* 0xffffff60aaaa7824 */ /* 0x000fca00078e02ff */
[----:B------:R-:W-:-:S14]  /*0ce0*/  R2UR UR9, R170 ;  /* 0x00000000aa0972ca */ /* 0x000fdc00000e0000 */
[----:B------:R-:W2:Y:S01]  /*0cf0*/  LDCU UR9, c[0x0][UR9+0x2b0] ;  /* 0x00005600090977ac */ /* 0x000ea20008000800 */
[----:B------:R-:W-:Y:S01]  /*0d00*/  NOP ;  /* 0x0000000000007918 */ /* 0x000fe20000000000 */
[----:B------:R-:W-:-:S05]  /*0d10*/  CS2R.32 R170, SR_CgaSize ;  /* 0x0000000000aa7805 */ /* 0x000fca0000008a00 */
[----:B------:R-:W-:-:S05]  /*0d20*/  IMAD R170, R170, -0xa0, RZ ;  /* 0xffffff60aaaa7824 */ /* 0x000fca00078e02ff */
[----:B------:R-:W-:-:S14]  /*0d30*/  R2UR UR7, R170 ;  /* 0x00000000aa0772ca */ /* 0x000fdc00000e0000 */
[----:B------:R-:W3:Y:S01]  /*0d40*/  LDCU UR7, c[0x0][UR7+0x2b4] ;  /* 0x00005680070777ac */ /* 0x000ee20008000800 */
[----:B------:R-:W4:Y:S08]  /*0d50*/  S2UR UR4, SR_CTAID.Y ;  /* 0x00000000000479c3 */ /* 0x000f300000002600 */
[----:B------:R-:W3:Y:S01]  /*0d60*/  LDC R9, c[0x0][0xb24] ;  /* 0x0002c900ff097b82 */ /* 0x000ee20000000800 */
[----:B-1----:R-:W-:-:S02]  /*0d70*/  I2FP.F32.U32 R5, UR5 ;  /* 0x0000000500057c45 */ /* 0x002fc40008201000 */
[----:B------:R-:W-:-:S05]  /*0d80*/  CS2R.32 R3, SR_CgaSize ;  /* 0x0000000000037805 */ /* 0x000fca0000008a00 */
[----:B------:R-:W-:-:S06]  /*0d90*/  IMAD R3, R3, -0xa0, RZ ;  /* 0xffffff6003037824 */ /* 0x000fcc00078e02ff */
[----:B------:R-:W1:Y:S01]  /*0da0*/  LDC R3, c[0x0][R3+0x2a0] ;  /* 0x0000a80003037b82 */ /* 0x000e620000000800 */
[----:B------:R-:W-:Y:S01]  /*0db0*/  MOV R21, UR5 ;  /* 0x0000000500157c02 */ /* 0x000fe20008000f00 */
[----:B--2---:R-:W-:Y:S01]  /*0dc0*/  FMUL R5, R5, UR9 ;  /* 0x0000000905057c20 */ /* 0x004fe20008400000 */
[----:B----4-:R-:W-:Y:S02]  /*0dd0*/  I2FP.F32.U32 R4, UR4 ;  /* 0x0000000400047c45 */ /* 0x010fe40008201000 */
[----:B------:R-:W-:-:S05]  /*0de0*/  CS2R.32 R2, SR_CgaSize ;  /* 0x0000000000027805 */ /* 0x000fca0000008a00 */
[----:B------:R-:W-:-:S06]  /*0df0*/  IMAD R2, R2, -0xa0, RZ ;  /* 0xffffff6002027824 */ /* 0x000fcc00078e02ff */
[----:B------:R-:W2:Y:S01]  /*0e00*/  LDC R2, c[0x0][R2+0x2a4] ;  /* 0x0000a90002027b82 */ /* 0x000ea20000000800 */
[----:B------:R-:W4:Y:S01]  /*0e10*/  F2I.U32.TRUNC.NTZ R170, R5 ;  /* 0x0000000500aa7305 */ /* 0x000f22000020f000 */
[----:B------:R-:W-:Y:S01]  /*0e20*/  MOV R20, UR4 ;  /* 0x0000000400147c02 */ /* 0x000fe20008000f00 */
[----:B---3--:R-:W-:-:S05]  /*0e30*/  FMUL R4, R4, UR7 ;  /* 0x0000000704047c20 */ /* 0x008fca0008400000 */
[----:B------:R-:W-:Y:S01]  /*0e40*/  BAR.SYNC.DEFER_BLOCKING 0x0 ;  /* 0x0000000000007b1d */ /* 0x000fe20000010000 */
[----:B------:R-:W-:-:S05]  /*0e50*/  ISETP.GE.AND P0, PT, R9, 0x1, PT ;  /* 0x000000010900780c */ /* 0x000fca0003f06270 */
[----:B------:R-:W3:Y:S02]  /*0e60*/  F2I.U32.TRUNC.NTZ R147, R4 ;  /* 0x0000000400937305 */ /* 0x000ee4000020f000 */
[----:B------:R-:W2:Y:S01]  /*0e70*/  S2UR UR36, SR_CTAID.Z ;  /* 0x00000000002479c3 */ /* 0x000ea20000002700 */
[----:B----4-:R-:W-:-:S05]  /*0e80*/  IADD3 R170, PT, PT, -R170, RZ, RZ ;  /* 0x000000ffaaaa7210 */ /* 0x010fca0007ffe1ff */
[----:B-1----:R-:W-:Y:S01]  /*0e90*/  IMAD R170, R3, R170, UR5 ;  /* 0x0000000503aa7e24 */ /* 0x002fe2000f8e02aa */
[----:B---3--:R-:W-:-:S05]  /*0ea0*/  IADD3 R147, PT, PT, -R147, RZ, RZ ;  /* 0x000000ff93937210 */ /* 0x008fca0007ffe1ff */
[----:B--2---:R-:W-:Y:S01]  /*0eb0*/  IMAD R147, R2, R147, UR4 ;  /* 0x0000000402937e24 */ /* 0x004fe2000f8e0293 */
[----:B------:R-:W-:Y:S06]  /*0ec0*/  @!P0 BRA `(.L_x_15) ;  /* 0x0000000000b88947 */ /* 0x000fec0003800000 */
[----:B------:R-:W1:Y:S01]  /*0ed0*/  LDC.64 R4, c[0x0][0xb18] ;  /* 0x0002c600ff047b82 */ /* 0x000e620000000a00 */
[----:B------:R-:W-:-:S07]  /*0ee0*/  ISETP.NE.AND P0, PT, R9, 0x1, PT ;  /* 0x000000010900780c */ /* 0x000fce0003f05270 */
[----:B------:R-:W2:Y:S08]  /*0ef0*/  LDC R10, c[0x0][0xb0c] ;  /* 0x0002c300ff0a7b82 */ /* 0x000eb00000000800 */
[----:B------:R-:W3:Y:S08]  /*0f00*/  LDC R11, c[0x0][0x370] ;  /* 0x0000dc00ff0b7b82 */ /* 0x000ef00000000800 */
[----:B------:R-:W4:Y:S01]  /*0f10*/  LDC R12, c[0x0][0x374] ;  /* 0x0000dd00ff0c7b82 */ /* 0x000f220000000800 */
[----:B-1----:R-:W-:-:S07]  /*0f20*/  ISETP.NE.AND P1, PT, R4, 0x1, PT ;  /* 0x000000010400780c */ /* 0x002fce0003f25270 */
[----:B------:R-:W3:Y:S01]  /*0f30*/  LDC.64 R6, c[0x0][0xb10] ;  /* 0x0002c400ff067b82 */ /* 0x000ee20000000a00 */
[----:B--2---:R-:W-:-:S07]  /*0f40*/  ISETP.NE.AND P2, PT, R10, 0x1, PT ;  /* 0x000000010a00780c */ /* 0x004fce0003f45270 */
[----:B------:R-:W1:Y:S08]  /*0f50*/  LDC R8, c[0x0][0xb20] ;  /* 0x0002c800ff087b82 */ /* 0x000e700000000800 */
[----:B------:R-:W2:Y:S01]  /*0f60*/  LDC.64 R2, c[0x0][0xb28] ;  /* 0x0002ca00ff027b82 */ /* 0x000ea20000000a00 */
[----:B----4-:R-:W-:-:S04]  /*0f70*/  IMAD.HI.U32 R13, R12, R5, RZ ;  /* 0x000000050c0d7227 */ /* 0x010fc800078e00ff */
[----:B------:R-:W-:-:S04]  /*0f80*/  IMAD.HI.U32 R5, R20, R5, RZ ;  /* 0x0000000514057227 */ /* 0x000fc800078e00ff */
[----:B---3--:R-:W-:-:S04]  /*0f90*/  IMAD.HI.U32 R14, R11, R6, RZ ;  /* 0x000000060b0e7227 */ /* 0x008fc800078e00ff */
[C---:B------:R-:W-:Y:S01]  /*0fa0*/  IMAD.HI.U32 R16, R21.reuse, R6, RZ ;  /* 0x0000000615107227 */ /* 0x040fe200078e00ff */
[-C--:B------:R-:W-:Y:S02]  /*0fb0*/  @P2 SHF.R.U32.HI R11, RZ, R7.reuse, R14 ;  /* 0x00000007ff0b2219 */ /* 0x080fe4000001160e */
[-C--:B-1----:R-:W-:Y:S02]  /*0fc0*/  @P1 SHF.R.U32.HI R12, RZ, R8.reuse, R13 ;  /* 0x00000008ff0c1219 */ /* 0x082fe4000001160d */
[----:B------:R-:W-:Y:S02]  /*0fd0*/  SHF.R.U32.HI R5, RZ, R8, R5 ;  /* 0x00000008ff057219 */ /* 0x000fe40000011605 */
[----:B------:R-:W-:Y:S02]  /*0fe0*/  SHF.R.U32.HI R16, RZ, R7, R16 ;  /* 0x00000007ff107219 */ /* 0x000fe40000011610 */
[----:B------:R-:W-:Y:S01]  /*0ff0*/  SEL R5, R20, R5, !P1 ;  /* 0x0000000514057207 */ /* 0x000fe20004800000 */
[----:B--2---:R-:W-:Y:S01]  /*1000*/  IMAD.HI.U32 R14, R12, R2, RZ ;  /* 0x000000020c0e7227 */ /* 0x004fe200078e00ff */
[----:B------:R-:W-:-:S02]  /*1010*/  SEL R7, R21, R16, !P2 ;  /* 0x0000001015077207 */ /* 0x000fc40005000000 */
[----:B------:R-:W-:Y:S01]  /*1020*/  IADD3 R13, PT, PT, -R5, RZ, RZ ;  /* 0x000000ff050d7210 */ /* 0x000fe20007ffe1ff */
[----:B------:R-:W-:Y:S01]  /*1030*/  IMAD.HI.U32 R6, R11, R2, RZ ;  /* 0x000000020b067227 */ /* 0x000fe200078e00ff */
[----:B------:R-:W-:-:S03]  /*1040*/  @P0 SHF.R.U32.HI R12, RZ, R3, R14 ;  /* 0x00000003ff0c0219 */ /* 0x000fc6000001160e */
[----:B------:R-:W-:Y:S01]  /*1050*/  IMAD R13, R4, R13, R20 ;  /* 0x0000000d040d7224 */ /* 0x000fe200078e0214 */
[----:B------:R-:W-:Y:S01]  /*1060*/  @P0 SHF.R.U32.HI R11, RZ, R3, R6 ;  /* 0x00000003ff0b0219 */ /* 0x000fe20000011606 */
[----:B------:R-:W-:-:S04]  /*1070*/  IMAD R12, R12, R9, RZ ;  /* 0x000000090c0c7224 */ /* 0x000fc800078e02ff */
[----:B------:R-:W-:Y:S01]  /*1080*/  IMAD R6, R11, R9, RZ ;  /* 0x000000090b067224 */ /* 0x000fe200078e02ff */
[----:B------:R-:W-:-:S04]  /*1090*/  ISETP.GE.AND P1, PT, R5, R12, PT ;  /* 0x0000000c0500720c */ /* 0x000fc80003f26270 */
[----:B------:R-:W-:Y:S01]  /*10a0*/  ISETP.GE.OR P1, PT, R7, R6, P1 ;  /* 0x000000060700720c */ /* 0x000fe20000f26670 */
[----:B------:R-:W-:-:S05]  /*10b0*/  IMAD.HI.U32 R6, R5, R2, RZ ;  /* 0x0000000205067227 */ /* 0x000fca00078e00ff */
[----:B------:R-:W-:-:S04]  /*10c0*/  SHF.R.U32.HI R6, RZ, R3, R6 ;  /* 0x00000003ff067219 */ /* 0x000fc80000011606 */
[----:B------:R-:W-:-:S03]  /*10d0*/  SEL R6, R5, R6, !P0 ;  /* 0x0000000605067207 */ /* 0x000fc60004000000 */
[----:B------:R-:W-:Y:S01]  /*10e0*/  @!P1 IMAD.HI.U32 R8, R7, R2, RZ ;  /* 0x0000000207089227 */ /* 0x000fe200078e00ff */
[----:B------:R-:W-:-:S04]  /*10f0*/  IADD3 R2, PT, PT, -R6, RZ, RZ ;  /* 0x000000ff06027210 */ /* 0x000fc80007ffe1ff */
[----:B------:R-:W-:Y:S01]  /*1100*/  @!P1 SHF.R.U32.HI R8, RZ, R3, R8 ;  /* 0x00000003ff089219 */ /* 0x000fe20000011608 */
[----:B------:R-:W-:-:S03]  /*1110*/  IMAD R2, R9, R2, R5 ;  /* 0x0000000209027224 */ /* 0x000fc600078e0205 */
[----:B------:R-:W-:-:S05]  /*1120*/  @!P1 SEL R3, R7, R8, !P0 ;  /* 0x0000000807039207 */ /* 0x000fca0004000000 */
[--C-:B------:R-:W-:Y:S02]  /*1130*/  @!P1 IMAD.IADD R6, R6, 0x1, -R3.reuse ;  /* 0x0000000106069824 */ /* 0x100fe400078e0a03 */
[----:B------:R-:W-:Y:S01]  /*1140*/  @!P1 IMAD R3, R2, R11, R3 ;  /* 0x0000000b02039224 */ /* 0x000fe200078e0203 */
[----:B------:R-:W-:Y:S01]  /*1150*/  IADD3 R2, PT, PT, -R7, RZ, RZ ;  /* 0x000000ff07027210 */ /* 0x000fe20007ffe1ff */
[----:B------:R-:W-:Y:S02]  /*1160*/  @!P1 IMAD R5, R6, R9, R7 ;  /* 0x0000000906059224 */ /* 0x000fe400078e0207 */
[----:B------:R-:W-:Y:S02]  /*1170*/  @!P1 IMAD.MOV.U32 R7, RZ, RZ, R3 ;  /* 0x000000ffff079224 */ /* 0x000fe400078e0003 */
[----:B------:R-:W-:Y:S02]  /*1180*/  IMAD R2, R10, R2, R21 ;  /* 0x000000020a027224 */ /* 0x000fe400078e0215 */
[----:B------:R-:W-:-:S02]  /*1190*/  IMAD R20, R5, R4, R13 ;  /* 0x0000000405147224 */ /* 0x000fc400078e020d */
[----:B------:R-:W-:Y:S02]  /*11a0*/  IMAD R21, R7, R10, R2 ;  /* 0x0000000a07157224 */ /* 0x000fe400078e0202 */
.L_x_15:
[----:B------:R-:W1:Y:S01]  /*11b0*/  LDCU UR4, c[0x0][0xb30] ;  /* 0x00016600ff0477ac */ /* 0x000e620008000800 */
[----:B------:R-:W2:Y:S08]  /*11c0*/  S2UR UR37, SR_CgaCtaId ;  /* 0x00000000002579c3 */ /* 0x000eb00000008800 */
[----:B------:R-:W3:Y:S01]  /*11d0*/  LDC R72, c[0x0][0xb24] ;  /* 0x0002c900ff487b82 */ /* 0x000ee20000000800 */
[----:B-1----:R-:W-:-:S09]  /*11e0*/  UISETP.NE.AND UP1, UPT, UR4, 0x1, UPT ;  /* 0x000000010400788c */ /* 0x002fd2000bf25270 */
[----:B--2---:R-:W-:Y:S05]  /*11f0*/  BRA.U UP1, `(.L_x_16) ;  /* 0x0000000101407547 */ /* 0x004fea000b800000 */
[----:B------:R-:W1:Y:S08]  /*1200*/  LDC.64 R4, c[0x0][0xb10] ;  /* 0x0002c400ff047b82 */ /* 0x000e700000000a00 */
[----:B------:R-:W2:Y:S08]  /*1210*/  LDC.64 R2, c[0x0][0xb18] ;  /* 0x0002c600ff027b82 */ /* 0x000eb00000000a00 */
[----:B------:R-:W4:Y:S08]  /*1220*/  LDC R6, c[0x0][0xb20] ;  /* 0x0002c800ff067b82 */ /* 0x000f300000000800 */
[----:B------:R-:W3:Y:S01]  /*1230*/  LDC R8, c[0x0][0xb0c] ;  /* 0x0002c300ff087b82 */ /* 0x000ee20000000800 */
[----:B-1----:R-:W-:-:S05]  /*1240*/  IMAD.HI.U32 R4, R21, R4, RZ ;  /* 0x0000000415047227 */ /* 0x002fca00078e00ff */
[----:B------:R-:W-:Y:S01]  /*1250*/  SHF.R.U32.HI R4, RZ, R5, R4 ;  /* 0x00000005ff047219 */ /* 0x000fe20000011604 */
[----:B--2---:R-:W-:Y:S01]  /*1260*/  IMAD.HI.U32 R3, R20, R3, RZ ;  /* 0x0000000314037227 */ /* 0x004fe200078e00ff */
[----:B------:R-:W-:-:S04]  /*1270*/  ISETP.NE.AND P0, PT, R2, 0x1, PT ;  /* 0x000000010200780c */ /* 0x000fc80003f05270 */
[----:B----4-:R-:W-:-:S04]  /*1280*/  SHF.R.U32.HI R3, RZ, R6, R3 ;  /* 0x00000006ff037219 */ /* 0x010fc80000011603 */
[----:B------:R-:W-:Y:S02]  /*1290*/  SEL R3, R20, R3, !P0 ;  /* 0x0000000314037207 */ /* 0x000fe40004000000 */
[----:B---3--:R-:W-:-:S04]  /*12a0*/  ISETP.NE.AND P1, PT, R8, 0x1, PT ;  /* 0x000000010800780c */ /* 0x008fc80003f25270 */
[----:B------:R-:W-:-:S05]  /*12b0*/  SEL R4, R21, R4, !P1 ;  /* 0x0000000415047207 */ /* 0x000fca0004800000 */
[----:B------:R-:W-:Y:S02]  /*12c0*/  IMAD.IADD R5, R3, 0x1, -R4 ;  /* 0x0000000103057824 */ /* 0x000fe400078e0a04 */
[----:B------:R-:W-:Y:S02]  /*12d0*/  IMAD.IADD R3, R4, 0x1, -R3 ;  /* 0x0000000104037824 */ /* 0x000fe400078e0a03 */
[----:B------:R-:W-:Y:S02]  /*12e0*/  IMAD R21, R5, R8, R21 ;  /* 0x0000000805157224 */ /* 0x000fe400078e0215 */
[----:B------:R-:W-:-:S07]  /*12f0*/  IMAD R20, R3, R2, R20 ;  /* 0x0000000203147224 */ /* 0x000fce00078e0214 */
.L_x_16:
[----:B------:R-:W-:Y:S01]  /*1300*/  BAR.SYNC.DEFER_BLOCKING 0x0 ;  /* 0x0000000000007b1d */ /* 0x000fe20000010000 */
[----:B------:R-:W-:Y:S01]  /*1310*/  UISETP.NE.AND UP1, UPT, UR8, 0x2, UPT ;  /* 0x000000020800788c */ /* 0x000fe2000bf25270 */
[----:B------:R-:W-:Y:S02]  /*1320*/  ISETP.NE.OR P5, PT, R0, 0x2, !P5 ;  /* 0x000000020000780c */ /* 0x000fe40006fa5670 */
[----:B------:R-:W-:-:S06]  /*1330*/  LOP3.LUT R2, R189, 0x1f, RZ, 0xc0, !PT ;  /* 0x0000001fbd027812 */ /* 0x000fcc00078ec0ff */
[----:B------:R-:W-:Y:S05]  /*1340*/  BRA.U UP1, `(.L_x_17) ;  /* 0x0000001101307547 */ /* 0x000fea000b800000 */
[----:B------:R-:W1:Y:S01]  /*1350*/  LDCU UR13, c[0x0][0x38c] ;  /* 0x00007180ff0d77ac */ /* 0x000e620008000800 */
[----:B------:R-:W2:Y:S01]  /*1360*/  LDC R9, c[0x0][0x370] ;  /* 0x0000dc00ff097b82 */ /* 0x000ea20000000800 */
[----:B------:R-:W-:Y:S01]  /*1370*/  PLOP3.LUT P1, PT, PT, PT, UP2, 0x80, 0x8 ;  /* 0x000000000008781c */ /* 0x000fe20003f2f028 */
[----:B------:R-:W-:Y:S01]  /*1380*/  IMAD.MOV.U32 R15, RZ, RZ, 0x1 ;  /* 0x00000001ff0f7424 */ /* 0x000fe200078e00ff */
[----:B------:R-:W-:Y:S01]  /*1390*/  ISETP.EQ.OR P4, PT, R2, RZ, P5 ;  /* 0x000000ff0200720c */ /* 0x000fe20002f82670 */
[----:B------:R-:W-:Y:S01]  /*13a0*/  IMAD.MOV.U32 R14, RZ, RZ, RZ ;  /* 0x000000ffff0e7224 */ /* 0x000fe200078e00ff */
[----:B------:R-:W-:Y:S02]  /*13b0*/  PLOP3.LUT P1, PT, P1, PT, PT, 0x8, 0x80 ;  /* 0x000000000080781c */ /* 0x000fe40000f2e170 */
[----:B------:R-:W-:Y:S01]  /*13c0*/  CS2R R12, SRZ ;  /* 0x00000000000c7805 */ /* 0x000fe2000001ff00 */
[----:B------:R-:W-:Y:S01]  /*13d0*/  IMAD.MOV.U32 R10, RZ, RZ, 0x1 ;  /* 0x00000001ff0a7424 */ /* 0x000fe200078e00ff */
[----:B------:R-:W4:Y:S01]  /*13e0*/  LDC R0, c[0x0][0x374] ;  /* 0x0000dd00ff007b82 */ /* 0x000f220000000800 */
[----:B------:R-:W2:Y:S01]  /*13f0*/  LDCU.64 UR22, c[0x0][0x348] ;  /* 0x00006900ff1677ac */ /* 0x000ea20008000a00 */
[----:B------:R-:W-:Y:S01]  /*1400*/  UMOV UR6, URZ ;  /* 0x000000ff00067c82 */ /* 0x000fe20008000000 */
[----:B-1----:R-:W-:-:S04]  /*1410*/  UIADD3 UR5, UPT, UPT, UR13, 0x1f, URZ ;  /* 0x0000001f0d057890 */ /* 0x002fc8000fffe0ff */
[----:B------:R-:W-:-:S04]  /*1420*/  USHF.R.S32.HI UR4, URZ, 0x1f, UR5 ;  /* 0x0000001fff047899 */ /* 0x000fc80008011405 */
[----:B------:R-:W-:-:S04]  /*1430*/  ULEA.HI UR4, UR4, UR5, URZ, 0x5 ;  /* 0x0000000504047291 */ /* 0x000fc8000f8f28ff */
[----:B------:R-:W-:Y:S02]  /*1440*/  USHF.R.S32.HI UR15, URZ, 0x5, UR4 ;  /* 0x00000005ff0f7899 */ /* 0x000fe40008011404 */
[----:B------:R-:W-:Y:S02]  /*1450*/  UIADD3 UR4, UPT, UPT, UR13, -0x1, URZ ;  /* 0xffffffff0d047890 */ /* 0x000fe4000fffe0ff */
[----:B------:R-:W-:Y:S02]  /*1460*/  UISETP.LT.U32.AND UP0, UPT, UR15, 0x3, UPT ;  /* 0x000000030f00788c */ /* 0x000fe4000bf01070 */
[----:B------:R-:W-:Y:S02]  /*1470*/  UISETP.GE.U32.AND UP1, UPT, UR4, -0x3f, UPT ;  /* 0xffffffc10400788c */ /* 0x000fe4000bf26070 */
[----:B------:R-:W-:Y:S02]  /*1480*/  USEL UR14, UR15, 0x3, UP0 ;  /* 0x000000030f0e7887 */ /* 0x000fe40008000000 */
[----:B------:R-:W-:-:S02]  /*1490*/  UIADD3 UR13, UPT, UPT, UR13, 0x3e, URZ ;  /* 0x0000003e0d0d7890 */ /* 0x000fc4000fffe0ff */
[----:B------:R-:W-:Y:S02]  /*14a0*/  UIADD3 UR5, UPT, UPT, UR14, -0x1, URZ ;  /* 0xffffffff0e057890 */ /* 0x000fe4000fffe0ff */
[----:B------:R-:W-:-:S03]  /*14b0*/  UIADD3 UR7, UPT, UPT, UR15, -UR14, URZ ;  /* 0x8000000e0f077290 */ /* 0x000fc6000fffe0ff */
[----:B------:R-:W-:-:S04]  /*14c0*/  @UP1 UIADD3 UR5, UPT, UPT, UR14, URZ, URZ ;  /* 0x000000ff0e051290 */ /* 0x000fc8000fffe0ff */
[----:B--2---:R-:W-:-:S12]  /*14d0*/  UIADD3 UR5, UPT, UPT, UR5, 0x1, URZ ;  /* 0x0000000105057890 */ /* 0x004fd8000fffe0ff */
.L_x_35:
[----:B------:R-:W-:Y:S01]  /*14e0*/  UISETP.NE.AND UP0, UPT, UR37, URZ, UPT ;  /* 0x000000ff2500728c */ /* 0x000fe2000bf05270 */
[----:B------:R-:W1:Y:S08]  /*14f0*/  S2UR UR37, SR_CgaCtaId ;  /* 0x00000000002579c3 */ /* 0x000e700000008800 */
[----:B------:R-:W-:Y:S05]  /*1500*/  BRA.U UP0, `(.L_x_18) ;  /* 0x0000000100347547 */ /* 0x000fea000b800000 */
[----:B------:R-:W2:Y:S01]  /*1510*/  S2R R2, SR_CgaCtaId ;  /* 0x0000000000027919 */ /* 0x000ea20000008800 */
[----:B------:R-:W-:-:S04]  /*1520*/  MOV R3, 0x400 ;  /* 0x0000040000037802 */ /* 0x000fc80000000f00 */
[----:B--2---:R-:W-:Y:S02]  /*1530*/  LEA R3, R2, R3, 0x18 ;  /* 0x0000000302037211 */ /* 0x004fe400078ec0ff */
[----:B------:R-:W-:-:S03]  /*1540*/  SHF.L.U32 R2, R10, 0x1f, RZ ;  /* 0x0000001f0a027819 */ /* 0x000fc600000006ff */
[----:B------:R-:W-:-:S04]  /*1550*/  IMAD R3, R12, 0x8, R3 ;  /* 0x000000080c037824 */ /* 0x000fc800078e0203 */
[----:B------:R-:W2:Y:S02]  /*1560*/  SYNCS.PHASECHK.TRANS64.TRYWAIT P0, [R3+URZ+0xd0], R2 ;  /* 0x0000d002030075a7 */ /* 0x000ea400080011ff */
[----:B--2---:R-:W-:Y:S05]  /*1570*/  @!P0 BRA `(.L_x_19) ;  /* 0x00000068009c8947 */ /* 0x004fea0003800000 */
.L_x_105:
[----:B------:R-:W-:Y:S01]  /*1580*/  VIADD R12, R12, 0x1 ;  /* 0x000000010c0c7836 */ /* 0x000fe20000000000 */
[----:B------:R2:W-:Y:S04]  /*1590*/  SYNCS.ARRIVE.TRANS64.A1T0 RZ, [R3+URZ+0xc0], RZ ;  /* 0x0000c0ff03ff79a7 */ /* 0x0005e800081000ff */
[----:B------:R-:W-:-:S04]  /*15a0*/  ISETP.NE.AND P0, PT, R12, 0x2, PT ;  /* 0x000000020c00780c */ /* 0x000fc80003f05270 */
[----:B------:R-:W-:Y:S02]  /*15b0*/  SEL R12, R12, RZ, P0 ;  /* 0x000000ff0c0c7207 */ /* 0x000fe40000000000 */
[----:B--2---:R-:W-:-:S04]  /*15c0*/  SEL R3, RZ, 0x1, P0 ;  /* 0x00000001ff037807 */ /* 0x004fc80000000000 */
[----:B------:R-:W-:-:S07]  /*15d0*/  LOP3.LUT R10, R10, R3, RZ, 0x3c, !PT ;  /* 0x000000030a0a7212 */ /* 0x000fce00078e3cff */
.L_x_18:
[----:B------:R-:W-:Y:S01]  /*15e0*/  UMOV UR4, 0x400 ;  /* 0x0000040000047882 */ /* 0x000fe20000000000 */
[----:B------:R-:W-:Y:S01]  /*15f0*/  SHF.L.U32 R2, R15, 0x1f, RZ ;  /* 0x0000001f0f027819 */ /* 0x000fe200000006ff */
[----:B-1----:R-:W-:Y:S01]  /*1600*/  ULEA UR4, UR37, UR4, 0x18 ;  /* 0x0000000425047291 */ /* 0x002fe2000f8ec0ff */
[----:B------:R-:W-:Y:S01]  /*1610*/  R2UR UR35, R21 ;  /* 0x00000000152372ca */ /* 0x000fe200000e0000 */
[----:B------:R-:W-:Y:S01]  /*1620*/  UISETP.GE.U32.AND UP0, UPT, UR13, 0x3f, UPT ;  /* 0x0000003f0d00788c */ /* 0x000fe2000bf06070 */
[----:B------:R-:W-:Y:S01]  /*1630*/  R2UR UR11, R20 ;  /* 0x00000000140b72ca */ /* 0x000fe200000e0000 */
[----:B------:R-:W-:Y:S01]  /*1640*/  ULEA UR8, UR6, UR4, 0x3 ;  /* 0x0000000406087291 */ /* 0x000fe2000f8e18ff */
[----:B------:R-:W-:-:S08]  /*1650*/  UMOV UR24, URZ ;  /* 0x000000ff00187c82 */ /* 0x000fd00008000000 */
[----:B------:R1:W2:Y:S01]  /*1660*/  SYNCS.PHASECHK.TRANS64.TRYWAIT P0, [UR8+0x18], R2 ;  /* 0x00001802ff0075a7 */ /* 0x0002a20008001108 */
[----:B------:R-:W-:Y:S02]  /*1670*/  USHF.L.U32 UR35, UR35, 0x7, URZ ;  /* 0x0000000723237899 */ /* 0x000fe400080006ff */
[----:B------:R-:W-:Y:S01]  /*1680*/  USHF.L.U32 UR11, UR11, 0x7, URZ ;  /* 0x000000070b0b7899 */ /* 0x000fe200080006ff */
[----:B------:R-:W-:Y:S11]  /*1690*/  BRA.U !UP0, `(.L_x_20) ;  /* 0x0000000108a47547 */ /* 0x000ff6000b800000 */
[----:B------:R-:W-:Y:S01]  /*16a0*/  UMOV UR16, URZ ;  /* 0x000000ff00107c82 */ /* 0x000fe20008000000 */
[----:B------:R-:W-:-:S05]  /*16b0*/  UMOV UR17, UR6 ;  /* 0x0000000600117c82 */ /* 0x000fca0008000000 */
.L_x_25:
[----:B-1----:R-:W-:Y:S01]  /*16c0*/  ULEA UR33, UR17, UR4, 0x3 ;  /* 0x0000000411217291 */ /* 0x002fe2000f8e18ff */
[----:B--2---:R-:W-:Y:S01]  /*16d0*/  @!P5 MOV R3, 0x2000 ;  /* 0x000020000003d802 */ /* 0x004fe20000000f00 */
[----:B--2---:R-:W-:Y:S10]  /*16e0*/  @P0 BRA `(.L_x_21) ;  /* 0x00000000000c0947 */ /* 0x004ff40003800000 */
[----:B------:R-:W-:-:S04]  /*16f0*/  SHF.L.U32 R5, R15, 0x1f, RZ ;  /* 0x0000001f0f057819 */ /* 0x000fc800000006ff */
[----:B------:R-:W2:Y:S02]  /*1700*/  SYNCS.PHASECHK.TRANS64.TRYWAIT P0, [UR33+0x18], R5 ;  /* 0x00001805ff0075a7 */ /* 0x000ea40008001121 */
[----:B--2---:R-:W-:Y:S05]  /*1710*/  @!P0 BRA `(.L_x_22) ;  /* 0x0000006800488947 */ /* 0x004fea0003800000 */
.L_x_21:
[----:B------:R2:W-:Y:S01]  /*1720*/  @!P5 SYNCS.ARRIVE.TRANS64 RZ, [UR33], R3 ;  /* 0x00000003ffffd9a7 */ /* 0x0005e20008000021 */
[----:B------:R-:W-:Y:S04]  /*1730*/  BSSY.RECONVERGENT B0, `(.L_x_23) ;  /* 0x0000003000007945 */ /* 0x000fe80003800200 */
[----:B------:R-:W-:Y:S05]  /*1740*/  @P4 BRA `(.L_x_24) ;  /* 0x0000000000044947 */ /* 0x000fea0003800000 */
[----:B------:R-:W-:Y:S05]  /*1750*/  BPT.TRAP 0x1 ;  /* 0x000000040000795c */ /* 0x000fea0000300000 */
.L_x_24:
[----:B------:R-:W-:Y:S05]  /*1760*/  BSYNC.RECONVERGENT B0 ;  /* 0x0000000000007941 */ /* 0x000fea0003800200 */
.L_x_23:
[----:B------:R-:W-:Y:S02]  /*1770*/  UIADD3 UR6, UPT, UPT, UR17, 0x1, URZ ;  /* 0x0000000111067890 */ /* 0x000fe4000fffe0ff */
[----:B------:R-:W-:Y:S02]  /*1780*/  UIADD3 UR26, UP1, UPT, UR22, 0x80, URZ ;  /* 0x00000080161a7890 */ /* 0x000fe4000ff3e0ff */
[----:B------:R-:W-:Y:S02]  /*1790*/  UISETP.NE.AND UP0, UPT, UR6, 0x3, UPT ;  /* 0x000000030600788c */ /* 0x000fe4000bf05270 */
[----:B------:R-:W-:Y:S02]  /*17a0*/  USHF.L.U32 UR34, UR16, 0x5, URZ ;  /* 0x0000000510227899 */ /* 0x000fe400080006ff */
[----:B------:R-:W-:Y:S02]  /*17b0*/  USEL UR9, URZ, 0x1, UP0 ;  /* 0x00000001ff097887 */ /* 0x000fe40008000000 */
[----:B------:R-:W-:-:S02]  /*17c0*/  USEL UR6, UR6, URZ, UP0 ;  /* 0x000000ff06067287 */ /* 0x000fc40008000000 */
[----:B------:R-:W-:Y:S02]  /*17d0*/  UIADD3 UR20, UP0, UPT, UR22, 0x180, URZ ;  /* 0x0000018016147890 */ /* 0x000fe4000ff1e0ff */
[----:B------:R-:W-:Y:S01]  /*17e0*/  ULEA UR8, UR6, UR4, 0x3 ;  /* 0x0000000406087291 */ /* 0x000fe2000f8e18ff */
[----:B------:R-:W-:Y:S01]  /*17f0*/  LOP3.LUT R15, R15, UR9, RZ, 0x3c, !PT ;  /* 0x000000090f0f7c12 */ /* 0x000fe2000f8e3cff */
[----:B------:R-:W-:Y:S02]  /*1800*/  UIADD3.X UR27, UPT, UPT, URZ, UR23, URZ, UP1, !UPT ;  /* 0x00000017ff1b7290 */ /* 0x000fe40008ffe4ff */
[----:B------:R-:W-:Y:S01]  /*1810*/  UIADD3.X UR21, UPT, UPT, URZ, UR23, URZ, UP0, !UPT ;  /* 0x00000017ff157290 */ /* 0x000fe200087fe4ff */
[----:B-1----:R-:W-:Y:S01]  /*1820*/  SHF.L.U32 R2, R15, 0x1f, RZ ;  /* 0x0000001f0f027819 */ /* 0x002fe200000006ff */
[----:B------:R-:W-:Y:S01]  /*1830*/  UMOV UR18, 0x0 ;  /* 0x0000000000127882 */ /* 0x000fe20000000000 */
[----:B------:R-:W-:Y:S01]  /*1840*/  UMOV UR19, 0x10000000 ;  /* 0x1000000000137882 */ /* 0x000fe20000000000 */
[----:B------:R-:W-:Y:S01]  /*1850*/  UMOV UR12, UR36 ;  /* 0x00000024000c7c82 */ /* 0x000fe20008000000 */
[----:B------:R1:W1:Y:S01]  /*1860*/  SYNCS.PHASECHK.TRANS64.TRYWAIT P0, [UR8+0x18], R2 ;  /* 0x00001802ff0075a7 */ /* 0x0002620008001108 */
[----:B------:R-:W-:Y:S01]  /*1870*/  ULEA UR8, UR17, UR4, 0xc ;  /* 0x0000000411087291 */ /* 0x000fe2000f8e60ff */
[----:B------:R-:W-:Y:S01]  /*1880*/  UMOV UR9, UR33 ;  /* 0x0000002100097c82 */ /* 0x000fe20008000000 */
[----:B------:R-:W-:-:S02]  /*1890*/  UMOV UR10, UR34 ;  /* 0x00000022000a7c82 */ /* 0x000fc40008000000 */
[----:B------:R-:W-:Y:S02]  /*18a0*/  UIADD3 UR32, UPT, UPT, UR8, 0x8400, URZ ;  /* 0x0000840008207890 */ /* 0x000fe4000fffe0ff */
[----:B------:R-:W-:Y:S02]  /*18b0*/  UIADD3 UR8, UPT, UPT, UR8, 0xb400, URZ ;  /* 0x0000b40008087890 */ /* 0x000fe4000fffe0ff */
[----:B------:R-:W-:Y:S01]  /*18c0*/  UIADD3 UR16, UPT, UPT, UR16, 0x1, URZ ;  /* 0x0000000110107890 */ /* 0x000fe2000fffe0ff */
[----:B------:R-:W-:Y:S01]  /*18d0*/  UMOV UR24, UR5 ;  /* 0x0000000500187c82 */ /* 0x000fe20008000000 */
[----:B------:R-:W-:Y:S02]  /*18e0*/  UMOV UR17, UR6 ;  /* 0x0000000600117c82 */ /* 0x000fe40008000000 */
[----:B------:R-:W-:Y:S01]  /*18f0*/  UISETP.NE.AND UP0, UPT, UR16, UR5, UPT ;  /* 0x000000051000728c */ /* 0x000fe2000bf05270 */
[----:B------:R1:W-:Y:S02]  /*1900*/  UTMALDG.3D [UR32], [UR26], desc[UR18] ;  /* 0x000012201a0075b4 */ /* 0x0003e40008011000 */
[----:B------:R1:W-:Y:S06]  /*1910*/  UTMALDG.3D [UR8], [UR20], desc[UR18] ;  /* 0x00001208140075b4 */ /* 0x0003ec0008011000 */
[----:B------:R-:W-:Y:S05]  /*1920*/  BRA.U UP0, `(.L_x_25) ;  /* 0xfffffffd00647547 */ /* 0x000fea000b83ffff */
.L_x_20:
[----:B-1----:R-:W-:Y:S01]  /*1930*/  ULEA UR8, UR6, UR4, 0x3 ;  /* 0x0000000406087291 */ /* 0x002fe2000f8e18ff */
[----:B------:R-:W-:Y:S01]  /*1940*/  SHF.L.U32 R2, R15, 0x1f, RZ ;  /* 0x0000001f0f027819 */ /* 0x000fe200000006ff */
[----:B------:R-:W-:Y:S01]  /*1950*/  @!P1 SYNCS.ARRIVE.TRANS64.A1T0 RZ, [UR4+0x58], RZ ;  /* 0x000058ffffff99a7 */ /* 0x000fe20008100004 */
[----:B------:R-:W-:-:S06]  /*1960*/  UISETP.GT.AND UP0, UPT, UR15, UR14, UPT ;  /* 0x0000000e0f00728c */ /* 0x000fcc000bf04270 */
[----:B--2---:R1:W2:Y:S03]  /*1970*/  SYNCS.PHASECHK.TRANS64.TRYWAIT P0, [UR8+0x18], R2 ;  /* 0x00001802ff0075a7 */ /* 0x0042a60008001108 */
[----:B------:R-:W-:Y:S05]  /*1980*/  BRA.U !UP0, `(.L_x_26) ;  /* 0x0000000108a87547 */ /* 0x000fea000b800000 */
[----:B------:R-:W-:Y:S01]  /*1990*/  UIADD3 UR21, UPT, UPT, UR7, UR24, URZ ;  /* 0x0000001807157290 */ /* 0x000fe2000fffe0ff */
[----:B------:R-:W-:-:S11]  /*19a0*/  UMOV UR25, UR6 ;  /* 0x0000000600197c82 */ /* 0x000fd60008000000 */
.L_x_31:
[----:B-1----:R-:W-:Y:S01]  /*19b0*/  ULEA UR17, UR25, UR4, 0x3 ;  /* 0x0000000419117291 */ /* 0x002fe2000f8e18ff */
[----:B--2---:R-:W-:Y:S01]  /*19c0*/  @!P5 MOV R3, 0x2000 ;  /* 0x000020000003d802 */ /* 0x004fe20000000f00 */
[----:B--2---:R-:W-:Y:S10]  /*19d0*/  @P0 BRA `(.L_x_27) ;  /* 0x00000000000c0947 */ /* 0x004ff40003800000 */
[----:B------:R-:W-:-:S04]  /*19e0*/  SHF.L.U32 R5, R15, 0x1f, RZ ;  /* 0x0000001f0f057819 */ /* 0x000fc800000006ff */
[----:B------:R-:W2:Y:S02]  /*19f0*/  SYNCS.PHASECHK.TRANS64.TRYWAIT P0, [UR17+0x18], R5 ;  /* 0x00001805ff0075a7 */ /* 0x000ea40008001111 */
[----:B--2---:R-:W-:Y:S05]  /*1a00*/  @!P0 BRA `(.L_x_28) ;  /* 0x0000006400a48947 */ /* 0x004fea0003800000 */
.L_x_27:
[----:B------:R2:W-:Y:S01]  /*1a10*/  @!P5 SYNCS.ARRIVE.TRANS64 RZ, [UR17], R3 ;  /* 0x00000003ffffd9a7 */ /* 0x0005e20008000011 */
[----:B------:R-:W-:Y:S04]  /*1a20*/  BSSY.RECONVERGENT B0, `(.L_x_29) ;  /* 0x0000003000007945 */ /* 0x000fe80003800200 */
[----:B------:R-:W-:Y:S05]  /*1a30*/  @P4 BRA `(.L_x_30) ;  /* 0x0000000000044947 */ /* 0x000fea0003800000 */
[----:B------:R-:W-:Y:S05]  /*1a40*/  BPT.TRAP 0x1 ;  /* 0x000000040000795c */ /* 0x000fea0000300000 */
.L_x_30:
[----:B------:R-:W-:Y:S05]  /*1a50*/  BSYNC.RECONVERGENT B0 ;  /* 0x0000000000007941 */ /* 0x000fea0003800200 */
.L_x_29:
        /* <DEDUP_REMOVED lines=20> */
[----:B------:R-:W-:Y:S01]  /*1ba0*/  UIADD3 UR8, UPT, UPT, UR8, 0xb400, URZ ;  /* 0x0000b40008087890 */ /* 0x000fe2000fffe0ff */
[----:B------:R-:W-:Y:S01]  /*1bb0*/  UMOV UR9, UR17 ;  /* 0x0000001100097c82 */ /* 0x000fe20008000000 */
[----:B------:R-:W-:Y:S01]  /*1bc0*/  UMOV UR10, UR18 ;  /* 0x00000012000a7c82 */ /* 0x000fe20008000000 */
[----:B------:R-:W-:Y:S01]  /*1bd0*/  UIADD3 UR24, UPT, UPT, UR24, 0x1, URZ ;  /* 0x0000000118187890 */ /* 0x000fe2000fffe0ff */
[----:B------:R-:W-:-:S03]  /*1be0*/  UMOV UR25, UR6 ;  /* 0x0000000600197c82 */ /* 0x000fc60008000000 */
[----:B------:R1:W-:Y:S01]  /*1bf0*/  UTMALDG.3D [UR16], [UR30], desc[UR26] ;  /* 0x00001a101e0075b4 */ /* 0x0003e20008011000 */
[----:B------:R-:W-:Y:S01]  /*1c00*/  UISETP.NE.AND UP0, UPT, UR24, UR21, UPT ;  /* 0x000000151800728c */ /* 0x000fe2000bf05270 */
[----:B------:R1:W-:Y:S08]  /*1c10*/  UTMALDG.3D [UR8], [UR28], desc[UR26] ;  /* 0x00001a081c0075b4 */ /* 0x0003f00008011000 */
[----:B------:R-:W-:Y:S05]  /*1c20*/  BRA.U UP0, `(.L_x_31) ;  /* 0xfffffffd00607547 */ /* 0x000fea000b83ffff */
.L_x_26:
[C---:B-1----:R-:W-:Y:S01]  /*1c30*/  LEA R2, R14.reuse, UR4, 0x3 ;  /* 0x000000040e027c11 */ /* 0x042fe2000f8e18ff */
[----:B------:R-:W-:Y:S01]  /*1c40*/  NOP ;  /* 0x0000000000007918 */ /* 0x000fe20000000000 */
[----:B--2---:R-:W-:Y:S02]  /*1c50*/  SHF.L.U32 R3, R13, 0x1f, RZ ;  /* 0x0000001f0d037819 */ /* 0x004fe400000006ff */
[----:B------:R-:W-:Y:S02]  /*1c60*/  LEA R4, R14, UR4, 0x4 ;  /* 0x000000040e047c11 */ /* 0x000fe4000f8e20ff */
[----:B------:R-:W1:Y:S02]  /*1c70*/  SYNCS.PHASECHK.TRANS64.TRYWAIT P0, [R2+URZ+0x60], R3 ;  /* 0x00006003020075a7 */ /* 0x000e6400080011ff */
[----:B-1----:R-:W-:Y:S05]  /*1c80*/  @!P0 BRA `(.L_x_32) ;  /* 0x00000064001c8947 */ /* 0x002fea0003800000 */
.L_x_108:
[----:B------:R-:W2:Y:S01]  /*1c90*/  LDS.128 R4, [R4+0xf0] ;  /* 0x0000f00004047984 */ /* 0x000ea20000000c00 */
[----:B---3--:R-:W-:Y:S01]  /*1ca0*/  ISETP.GE.AND P0, PT, R72, 0x1, PT ;  /* 0x000000014800780c */ /* 0x008fe20003f06270 */
[----:B-1----:R-:W-:Y:S01]  /*1cb0*/  VIADD R2, R2, 0x70 ;  /* 0x0000007002027836 */ /* 0x002fe20000000000 */
[----:B------:R-:W-:Y:S01]  /*1cc0*/  @!PT LDS RZ, [RZ] ;  /* 0x00000000fffff984 */ /* 0x000fe20000000800 */
[----:B------:R-:W-:Y:S01]  /*1cd0*/  @!PT LDS RZ, [RZ] ;  /* 0x00000000fffff984 */ /* 0x000fe20000000800 */
[----:B------:R-:W-:Y:S01]  /*1ce0*/  @!PT LDS RZ, [RZ] ;  /* 0x00000000fffff984 */ /* 0x000fe20000000800 */
[----:B------:R-:W-:Y:S01]  /*1cf0*/  @!PT LDS RZ, [RZ] ;  /* 0x00000000fffff984 */ /* 0x000fe20000000800 */
[----:B------:R1:W-:Y:S06]  /*1d00*/  MEMBAR.ALL.CTA ;  /* 0x0000000000007992 */ /* 0x0003ec0000008000 */
[----:B-1----:R-:W1:Y:S01]  /*1d10*/  FENCE.VIEW.ASYNC.S ;  /* 0x00000000000073c6 */ /* 0x002e620000000000 */
[----:B------:R-:W-:-:S04]  /*1d20*/  PRMT R2, RZ, 0x654, R2 ;  /* 0x00000654ff027816 */ /* 0x000fc80000000002 */
[----:B-1----:R1:W-:Y:S01]  /*1d30*/  SYNCS.ARRIVE.TRANS64.RED.A1T0 RZ, [R2+URZ], RZ ;  /* 0x000000ff02ff79a7 */ /* 0x0023e200081004ff */
[----:B--2---:R-:W-:-:S13]  /*1d40*/  LOP3.LUT P2, RZ, R6, 0x1, RZ, 0xc0, !PT ;  /* 0x0000000106ff7812 */ /* 0x004fda000784c0ff */
[----:B------:R-:W-:Y:S01]  /*1d50*/  @P2 SHF.R.U32.HI R3, RZ, 0x10, R5 ;  /* 0x00000010ff032819 */ /* 0x000fe20000011605 */
[----:B------:R-:W-:Y:S01]  /*1d60*/  VOTEU.ANY UP0, P2 ;  /* 0x0000000000ff7886 */ /* 0x000fe20001000100 */
[----:B------:R-:W-:Y:S02]  /*1d70*/  @P2 MOV R11, R4 ;  /* 0x00000004000b2202 */ /* 0x000fe40000000f00 */
[----:B------:R-:W-:Y:S02]  /*1d80*/  @P2 R2UR.BROADCAST UR8, R3 ;  /* 0x00000000030822ca */ /* 0x000fe400008e0000 */
[----:B------:R-:W-:-:S11]  /*1d90*/  @P2 LOP3.LUT R8, R5, 0xffff, RZ, 0xc0, !PT ;  /* 0x0000ffff05082812 */ /* 0x000fd600078ec0ff */
[----:B------:R-:W-:Y:S01]  /*1da0*/  @UP0 UMOV UR36, UR8 ;  /* 0x0000000800240c82 */ /* 0x000fe20008000000 */
[----:B-1----:R-:W-:Y:S05]  /*1db0*/  @!P0 BRA `(.L_x_33) ;  /* 0x0000000000b88947 */ /* 0x002fea0003800000 */
[----:B------:R-:W4:Y:S01]  /*1dc0*/  LDC.64 R4, c[0x0][0xb18] ;  /* 0x0002c600ff047b82 */ /* 0x000f220000000a00 */
[----:B------:R-:W-:-:S07]  /*1dd0*/  ISETP.NE.AND P3, PT, R72, 0x1, PT ;  /* 0x000000014800780c */ /* 0x000fce0003f65270 */
[----:B------:R-:W1:Y:S08]  /*1de0*/  LDC.64 R6, c[0x0][0xb10] ;  /* 0x0002c400ff067b82 */ /* 0x000e700000000a00 */
[----:B------:R-:W2:Y:S08]  /*1df0*/  LDC R16, c[0x0][0xb20] ;  /* 0x0002c800ff107b82 */ /* 0x000eb00000000800 */
[----:B------:R-:W3:Y:S01]  /*1e00*/  LDC R18, c[0x0][0xb0c] ;  /* 0x0002c300ff127b82 */ /* 0x000ee20000000800 */
[----:B----4-:R-:W-:Y:S01]  /*1e10*/  IMAD.HI.U32 R17, R0, R5, RZ ;  /* 0x0000000500117227 */ /* 0x010fe200078e00ff */
[----:B------:R-:W-:-:S03]  /*1e20*/  ISETP.NE.AND P0, PT, R4, 0x1, PT ;  /* 0x000000010400780c */ /* 0x000fc60003f05270 */
[----:B------:R-:W-:-:S03]  /*1e30*/  IMAD.HI.U32 R5, R8, R5, RZ ;  /* 0x0000000508057227 */ /* 0x000fc600078e00ff */
[----:B------:R-:W4:Y:S01]  /*1e40*/  LDC.64 R2, c[0x0][0xb28] ;  /* 0x0002ca00ff027b82 */ /* 0x000f220000000a00 */
[----:B-1----:R-:W-:-:S04]  /*1e50*/  IMAD.HI.U32 R20, R9, R6, RZ ;  /* 0x0000000609147227 */ /* 0x002fc800078e00ff */
[----:B------:R-:W-:Y:S01]  /*1e60*/  IMAD.HI.U32 R22, R11, R6, RZ ;  /* 0x000000060b167227 */ /* 0x000fe200078e00ff */
[----:B------:R-:W-:Y:S02]  /*1e70*/  SHF.R.U32.HI R20, RZ, R7, R20 ;  /* 0x00000007ff147219 */ /* 0x000fe40000011614 */
[-C--:B--2---:R-:W-:Y:S02]  /*1e80*/  SHF.R.U32.HI R17, RZ, R16.reuse, R17 ;  /* 0x00000010ff117219 */ /* 0x084fe40000011611 */
[----:B------:R-:W-:Y:S02]  /*1e90*/  SHF.R.U32.HI R5, RZ, R16, R5 ;  /* 0x00000010ff057219 */ /* 0x000fe40000011605 */
[----:B------:R-:W-:Y:S02]  /*1ea0*/  SEL R17, R0, R17, !P0 ;  /* 0x0000001100117207 */ /* 0x000fe40004000000 */
[----:B------:R-:W-:Y:S02]  /*1eb0*/  SHF.R.U32.HI R22, RZ, R7, R22 ;  /* 0x00000007ff167219 */ /* 0x000fe40000011616 */
[----:B---3--:R-:W-:-:S02]  /*1ec0*/  ISETP.NE.AND P1, PT, R18, 0x1, PT ;  /* 0x000000011200780c */ /* 0x008fc40003f25270 */
[----:B------:R-:W-:Y:S02]  /*1ed0*/  SEL R5, R8, R5, !P0 ;  /* 0x0000000508057207 */ /* 0x000fe40004000000 */
[----:B------:R-:W-:Y:S02]  /*1ee0*/  SEL R19, R9, R20, !P1 ;  /* 0x0000001409137207 */ /* 0x000fe40004800000 */
[----:B------:R-:W-:Y:S01]  /*1ef0*/  SEL R7, R11, R22, !P1 ;  /* 0x000000160b077207 */ /* 0x000fe20004800000 */
[----:B----4-:R-:W-:-:S04]  /*1f00*/  IMAD.HI.U32 R20, R17, R2, RZ ;  /* 0x0000000211147227 */ /* 0x010fc800078e00ff */
[----:B------:R-:W-:Y:S01]  /*1f10*/  IMAD.HI.U32 R6, R19, R2, RZ ;  /* 0x0000000213067227 */ /* 0x000fe200078e00ff */
[----:B------:R-:W-:-:S04]  /*1f20*/  @P3 SHF.R.U32.HI R17, RZ, R3, R20 ;  /* 0x00000003ff113219 */ /* 0x000fc80000011614 */
[----:B------:R-:W-:Y:S01]  /*1f30*/  @P3 SHF.R.U32.HI R19, RZ, R3, R6 ;  /* 0x00000003ff133219 */ /* 0x000fe20000011606 */
[----:B------:R-:W-:-:S04]  /*1f40*/  IMAD R17, R72, R17, RZ ;  /* 0x0000001148117224 */ /* 0x000fc800078e02ff */
[----:B------:R-:W-:Y:S01]  /*1f50*/  IMAD R6, R72, R19, RZ ;  /* 0x0000001348067224 */ /* 0x000fe200078e02ff */
[C---:B------:R-:W-:Y:S02]  /*1f60*/  ISETP.GE.AND P0, PT, R5.reuse, R17, PT ;  /* 0x000000110500720c */ /* 0x040fe40003f06270 */
[----:B------:R-:W-:Y:S02]  /*1f70*/  IADD3 R17, PT, PT, -R5, RZ, RZ ;  /* 0x000000ff05117210 */ /* 0x000fe40007ffe1ff */
[----:B------:R-:W-:Y:S01]  /*1f80*/  ISETP.GE.OR P0, PT, R7, R6, P0 ;  /* 0x000000060700720c */ /* 0x000fe20000706670 */
[----:B------:R-:W-:-:S04]  /*1f90*/  IMAD.HI.U32 R6, R5, R2, RZ ;  /* 0x0000000205067227 */ /* 0x000fc800078e00ff */
[----:B------:R-:W-:Y:S01]  /*1fa0*/  IMAD R8, R4, R17, R8 ;  /* 0x0000001104087224 */ /* 0x000fe200078e0208 */
[----:B------:R-:W-:-:S04]  /*1fb0*/  SHF.R.U32.HI R6, RZ, R3, R6 ;  /* 0x00000003ff067219 */ /* 0x000fc80000011606 */
[----:B------:R-:W-:-:S03]  /*1fc0*/  SEL R6, R5, R6, !P3 ;  /* 0x0000000605067207 */ /* 0x000fc60005800000 */
[----:B------:R-:W-:-:S04]  /*1fd0*/  @!P0 IMAD.HI.U32 R16, R7, R2, RZ ;  /* 0x0000000207108227 */ /* 0x000fc800078e00ff */
[----:B------:R-:W-:Y:S01]  /*1fe0*/  IMAD.MOV R2, RZ, RZ, -R6 ;  /* 0x000000ffff027224 */ /* 0x000fe200078e0a06 */
[----:B------:R-:W-:-:S03]  /*1ff0*/  @!P0 SHF.R.U32.HI R16, RZ, R3, R16 ;  /* 0x00000003ff108219 */ /* 0x000fc60000011610 */
[----:B------:R-:W-:Y:S01]  /*2000*/  IMAD R2, R72, R2, R5 ;  /* 0x0000000248027224 */ /* 0x000fe200078e0205 */
        /* <DEDUP_REMOVED lines=9> */
.L_x_33:
[----:B------:R-:W1:Y:S02]  /*20a0*/  LDCU UR8, c[0x0][0xb30] ;  /* 0x00016600ff0877ac */ /* 0x000e640008000800 */
[----:B-1----:R-:W-:-:S09]  /*20b0*/  UISETP.NE.AND UP0, UPT, UR8, 0x1, UPT ;  /* 0x000000010800788c */ /* 0x002fd2000bf05270 */
[----:B------:R-:W-:Y:S05]  /*20c0*/  BRA.U UP0, `(.L_x_34) ;  /* 0x0000000100407547 */ /* 0x000fea000b800000 */
[----:B------:R-:W1:Y:S08]  /*20d0*/  LDC.64 R4, c[0x0][0xb10] ;  /* 0x0002c400ff047b82 */ /* 0x000e700000000a00 */
[----:B------:R-:W2:Y:S08]  /*20e0*/  LDC.64 R2, c[0x0][0xb18] ;  /* 0x0002c600ff027b82 */ /* 0x000eb00000000a00 */
[----:B------:R-:W3:Y:S08]  /*20f0*/  LDC R6, c[0x0][0xb20] ;  /* 0x0002c800ff067b82 */ /* 0x000ef00000000800 */
[----:B------:R-:W4:Y:S01]  /*2100*/  LDC R16, c[0x0][0xb0c] ;  /* 0x0002c300ff107b82 */ /* 0x000f220000000800 */
[----:B-1----:R-:W-:-:S05]  /*2110*/  IMAD.HI.U32 R4, R11, R4, RZ ;  /* 0x000000040b047227 */ /* 0x002fca00078e00ff */
[----:B------:R-:W-:Y:S01]  /*2120*/  SHF.R.U32.HI R4, RZ, R5, R4 ;  /* 0x00000005ff047219 */ /* 0x000fe20000011604 */
[----:B--2---:R-:W-:Y:S01]  /*2130*/  IMAD.HI.U32 R3, R8, R3, RZ ;  /* 0x0000000308037227 */ /* 0x004fe200078e00ff */
[----:B------:R-:W-:-:S04]  /*2140*/  ISETP.NE.AND P0, PT, R2, 0x1, PT ;  /* 0x000000010200780c */ /* 0x000fc80003f05270 */
[----:B---3--:R-:W-:-:S04]  /*2150*/  SHF.R.U32.HI R3, RZ, R6, R3 ;  /* 0x00000006ff037219 */ /* 0x008fc80000011603 */
[----:B------:R-:W-:Y:S02]  /*2160*/  SEL R3, R8, R3, !P0 ;  /* 0x0000000308037207 */ /* 0x000fe40004000000 */
[----:B----4-:R-:W-:-:S04]  /*2170*/  ISETP.NE.AND P1, PT, R16, 0x1, PT ;  /* 0x000000011000780c */ /* 0x010fc80003f25270 */
[----:B------:R-:W-:-:S05]  /*2180*/  SEL R4, R11, R4, !P1 ;  /* 0x000000040b047207 */ /* 0x000fca0004800000 */
[----:B------:R-:W-:Y:S02]  /*2190*/  IMAD.IADD R5, R3, 0x1, -R4 ;  /* 0x0000000103057824 */ /* 0x000fe400078e0a04 */
[----:B------:R-:W-:Y:S02]  /*21a0*/  IMAD.IADD R3, R4, 0x1, -R3 ;  /* 0x0000000104037824 */ /* 0x000fe400078e0a03 */
[----:B------:R-:W-:Y:S02]  /*21b0*/  IMAD R11, R5, R16, R11 ;  /* 0x00000010050b7224 */ /* 0x000fe400078e020b */
[----:B------:R-:W-:-:S07]  /*21c0*/  IMAD R8, R3, R2, R8 ;  /* 0x0000000203087224 */ /* 0x000fce00078e0208 */
.L_x_34:
[----:B------:R-:W-:Y:S01]  /*21d0*/  VIADD R14, R14, 0x1 ;  /* 0x000000010e0e7836 */ /* 0x000fe20000000000 */
[----:B------:R-:W-:Y:S01]  /*21e0*/  PLOP3.LUT P1, PT, PT, PT, PT, 0x80, 0x8 ;  /* 0x000000000008781c */ /* 0x000fe20003f2f070 */
[----:B------:R-:W-:Y:S02]  /*21f0*/  IMAD.IADD R21, R11, 0x1, R170 ;  /* 0x000000010b157824 */ /* 0x000fe400078e02aa */
[----:B------:R-:W-:Y:S01]  /*2200*/  IMAD.IADD R20, R8, 0x1, R147 ;  /* 0x0000000108147824 */ /* 0x000fe200078e0293 */
[----:B------:R-:W-:-:S04]  /*2210*/  ISETP.NE.AND P0, PT, R14, 0x2, PT ;  /* 0x000000020e00780c */ /* 0x000fc80003f05270 */
[----:B------:R-:W-:Y:S02]  /*2220*/  SEL R2, RZ, 0x1, P0 ;  /* 0x00000001ff027807 */ /* 0x000fe40000000000 */
[----:B------:R-:W-:Y:S02]  /*2230*/  SEL R14, R14, RZ, P0 ;  /* 0x000000ff0e0e7207 */ /* 0x000fe40000000000 */
[----:B------:R-:W-:Y:S01]  /*2240*/  LOP3.LUT R13, R13, R2, RZ, 0x3c, !PT ;  /* 0x000000020d0d7212 */ /* 0x000fe200078e3cff */
[----:B------:R-:W-:Y:S06]  /*2250*/  @P2 BRA `(.L_x_35) ;  /* 0xfffffff000a02947 */ /* 0x000fec000383ffff */
[----:B------:R-:W-:Y:S01]  /*2260*/  UIADD3 UR4, UPT, UPT, UR4, 0x18, URZ ;  /* 0x0000001804047890 */ /* 0x000fe2000fffe0ff */
[----:B------:R-:W-:-:S03]  /*2270*/  SHF.L.U32 R3, R15, 0x1f, RZ ;  /* 0x0000001f0f037819 */ /* 0x000fc600000006ff */
[----:B------:R-:W-:-:S09]  /*2280*/  ULEA UR5, UR6, UR4, 0x3 ;  /* 0x0000000406057291 */ /* 0x000fd2000f8e18ff */
[----:B------:R-:W1:Y:S02]  /*2290*/  SYNCS.PHASECHK.TRANS64.TRYWAIT P0, [UR5], R3 ;  /* 0x00000003ff0075a7 */ /* 0x000e640008001105 */
[----:B-1----:R-:W-:Y:S05]  /*22a0*/  @!P0 BRA `(.L_x_36) ;  /* 0x0000005c00a88947 */ /* 0x002fea0003800000 */
.L_x_110:
[----:B------:R-:W-:-:S04]  /*22b0*/  UIADD3 UR6, UPT, UPT, UR6, 0x1, URZ ;  /* 0x0000000106067890 */ /* 0x000fc8000fffe0ff */
[----:B------:R-:W-:-:S04]  /*22c0*/  UISETP.NE.AND UP0, UPT, UR6, 0x3, UPT ;  /* 0x000000030600788c */ /* 0x000fc8000bf05270 */
[----:B------:R-:W-:Y:S02]  /*22d0*/  USEL UR7, URZ, 0x1, UP0 ;  /* 0x00000001ff077887 */ /* 0x000fe40008000000 */
[----:B------:R-:W-:-:S04]  /*22e0*/  USEL UR6, UR6, URZ, UP0 ;  /* 0x000000ff06067287 */ /* 0x000fc80008000000 */
[----:B------:R-:W-:Y:S01]  /*22f0*/  ULEA UR5, UR6, UR4, 0x3 ;  /* 0x0000000406057291 */ /* 0x000fe2000f8e18ff */
[----:B------:R-:W-:-:S04]  /*2300*/  LOP3.LUT R15, R15, UR7, RZ, 0x3c, !PT ;  /* 0x000000070f0f7c12 */ /* 0x000fc8000f8e3cff */
[----:B-1----:R-:W-:-:S04]  /*2310*/  SHF.L.U32 R3, R15, 0x1f, RZ ;  /* 0x0000001f0f037819 */ /* 0x002fc800000006ff */
[----:B------:R-:W1:Y:S02]  /*2320*/  SYNCS.PHASECHK.TRANS64.TRYWAIT P0, [UR5], R3 ;  /* 0x00000003ff0075a7 */ /* 0x000e640008001105 */
[----:B-1----:R-:W-:Y:S05]  /*2330*/  @!P0 BRA `(.L_x_37) ;  /* 0x0000005c009c8947 */ /* 0x002fea0003800000 */
.L_x_112:
[----:B------:R-:W-:-:S04]  /*2340*/  UIADD3 UR6, UPT, UPT, UR6, 0x1, URZ ;  /* 0x0000000106067890 */ /* 0x000fc8000fffe0ff */
[----:B------:R-:W-:-:S04]  /*2350*/  UISETP.NE.AND UP0, UPT, UR6, 0x3, UPT ;  /* 0x000000030600788c */ /* 0x000fc8000bf05270 */
[----:B------:R-:W-:Y:S02]  /*2360*/  USEL UR5, URZ, 0x1, UP0 ;  /* 0x00000001ff057887 */ /* 0x000fe40008000000 */
[----:B------:R-:W-:-:S04]  /*2370*/  USEL UR6, UR6, URZ, UP0 ;  /* 0x000000ff06067287 */ /* 0x000fc80008000000 */
[----:B------:R-:W-:Y:S01]  /*2380*/  ULEA UR6, UR6, UR4, 0x3 ;  /* 0x0000000406067291 */ /* 0x000fe2000f8e18ff */
[----:B-1----:R-:W-:-:S04]  /*2390*/  LOP3.LUT R3, R15, UR5, RZ, 0x3c, !PT ;  /* 0x000000050f037c12 */ /* 0x002fc8000f8e3cff */
[----:B------:R-:W-:Y:S01]  /*23a0*/  SHF.L.U32 R3, R3, 0x1f, RZ ;  /* 0x0000001f03037819 */ /* 0x000fe200000006ff */
[----:B----4-:R-:W-:-:S07]  /*23b0*/  IMAD.U32 R0, RZ, RZ, UR6 ;  /* 0x00000006ff007e24 */ /* 0x010fce000f8e00ff */
.L_x_38:
[----:B-1----:R1:W2:Y:S02]  /*23c0*/  SYNCS.PHASECHK.TRANS64.TRYWAIT P0, [R0+URZ], R3 ;  /* 0x00000003000075a7 */ /* 0x0022a400080011ff */
[----:B--2---:R-:W-:Y:S05]  /*23d0*/  @!P0 NANOSLEEP.SYNCS 0x989680 ;  /* 0x009896800000895d */ /* 0x004fea0003900000 */
[----:B------:R-:W2:Y:S02]  /*23e0*/  @!P0 SYNCS.PHASECHK.TRANS64 P0, [R0+URZ], R3 ;  /* 0x00000003000085a7 */ /* 0x000ea400080010ff */
[----:B--2---:R-:W-:Y:S05]  /*23f0*/  @P0 EXIT ;  /* 0x000000000000094d */ /* 0x004fea0003800000 */
[----:B------:R-:W-:Y:S05]  /*2400*/  BRA `(.L_x_38) ;  /* 0xfffffffc00ec7947 */ /* 0x000fea000383ffff */
.L_x_17:
[----:B------:R-:W-:-:S04]  /*2410*/  UISETP.NE.AND UP1, UPT, UR37, URZ, UPT ;  /* 0x000000ff2500728c */ /* 0x000fc8000bf25270 */
[----:B------:R-:W-:-:S09]  /*2420*/  UISETP.NE.OR UP1, UPT, UR8, 0x1, UP1 ;  /* 0x000000010800788c */ /* 0x000fd20008f25670 */
[----:B------:R-:W-:Y:S05]  /*2430*/  BRA.U UP1, `(.L_x_39) ;  /* 0x0000000501487547 */ /* 0x000fea000b800000 */
[----:B------:R-:W-:Y:S01]  /*2440*/  ISETP.NE.AND P2, PT, R2, RZ, PT ;  /* 0x000000ff0200720c */ /* 0x000fe20003f45270 */
[----:B------:R-:W-:Y:S01]  /*2450*/  IMAD.MOV.U32 R12, RZ, RZ, 0x1 ;  /* 0x00000001ff0c7424 */ /* 0x000fe200078e00ff */
[----:B------:R-:W-:Y:S02]  /*2460*/  CS2R R10, SRZ ;  /* 0x00000000000a7805 */ /* 0x000fe4000001ff00 */
[----:B------:R-:W-:Y:S01]  /*2470*/  CS2R R8, SRZ ;  /* 0x0000000000087805 */ /* 0x000fe2000001ff00 */
[----:B------:R-:W-:Y:S01]  /*2480*/  UMOV UR4, 0x400 ;  /* 0x0000040000047882 */ /* 0x000fe20000000000 */
[----:B------:R-:W-:Y:S01]  /*2490*/  UMOV UR6, URZ ;  /* 0x000000ff00067c82 */ /* 0x000fe20008000000 */
[----:B------:R-:W-:-:S12]  /*24a0*/  ULEA UR37, UR37, UR4, 0x18 ;  /* 0x0000000425257291 */ /* 0x000fd8000f8ec0ff */
.L_x_43:
[----:B------:R-:W-:Y:S02]  /*24b0*/  LEA R0, R8, UR37, 0x3 ;  /* 0x0000002508007c11 */ /* 0x000fe4000f8e18ff */
[----:B------:R-:W-:-:S03]  /*24c0*/  SHF.L.U32 R5, R9, 0x1f, RZ ;  /* 0x0000001f09057819 */ /* 0x000fc600000006ff */
[----:B------:R-:W-:Y:S01]  /*24d0*/  VIADD R4, R0, 0xd0 ;  /* 0x000000d000047836 */ /* 0x000fe20000000000 */
[----:B------:R-:W1:Y:S02]  /*24e0*/  SYNCS.PHASECHK.TRANS64.TRYWAIT P0, [R0+URZ+0xc0], R5 ;  /* 0x0000c005000075a7 */ /* 0x000e6400080011ff */
[----:B-1----:R-:W-:Y:S05]  /*24f0*/  @!P0 BRA `(.L_x_40) ;  /* 0x0000005c00448947 */ /* 0x002fea0003800000 */
.L_x_113:
[----:B------:R-:W-:Y:S01]  /*2500*/  ULEA UR5, UR6, UR37, 0x3 ;  /* 0x0000002506057291 */ /* 0x000fe2000f8e18ff */
[----:B------:R-:W-:Y:S02]  /*2510*/  PRMT R4, RZ, 0x654, R4 ;  /* 0x00000654ff047816 */ /* 0x000fe40000000004 */
[----:B-1----:R-:W-:Y:S01]  /*2520*/  SHF.L.U32 R5, R12, 0x1f, RZ ;  /* 0x0000001f0c057819 */ /* 0x002fe200000006ff */
[----:B------:R-:W-:Y:S01]  /*2530*/  UIADD3 UR4, UPT, UPT, UR5, 0x60, URZ ;  /* 0x0000006005047890 */ /* 0x000fe2000fffe0ff */
[----:B------:R1:W-:Y:S05]  /*2540*/  SYNCS.ARRIVE.TRANS64.RED.A1T0 RZ, [R4+URZ], RZ ;  /* 0x000000ff04ff79a7 */ /* 0x0003ea00081004ff */
[----:B------:R-:W-:Y:S01]  /*2550*/  IMAD.U32 R7, RZ, RZ, UR4 ;  /* 0x00000004ff077e24 */ /* 0x000fe2000f8e00ff */
[----:B------:R-:W2:Y:S04]  /*2560*/  SYNCS.PHASECHK.TRANS64.TRYWAIT P0, [UR5+0x70], R5 ;  /* 0x00007005ff0075a7 */ /* 0x000ea80008001105 */
[----:B------:R-:W-:Y:S01]  /*2570*/  PRMT R6, R2, 0x654, R7 ;  /* 0x0000065402067816 */ /* 0x000fe20000000007 */
[----:B-1----:R-:W-:Y:S01]  /*2580*/  @!P2 IMAD.MOV.U32 R4, RZ, RZ, 0x10 ;  /* 0x00000010ff04a424 */ /* 0x002fe200078e00ff */
[----:B--2---:R-:W-:Y:S06]  /*2590*/  @!P0 BRA `(.L_x_41) ;  /* 0x0000005c00308947 */ /* 0x004fec0003800000 */
.L_x_115:
[----:B------:R-:W-:Y:S01]  /*25a0*/  ULEA UR4, UR6, UR37, 0x4 ;  /* 0x0000002506047291 */ /* 0x000fe2000f8e20ff */
[----:B------:R-:W-:Y:S01]  /*25b0*/  SEL R3, R6, R3, !P2 ;  /* 0x0000000306037207 */ /* 0x000fe20005000000 */
[----:B------:R-:W-:Y:S01]  /*25c0*/  UIADD3 UR5, UPT, UPT, UR5, 0x60, URZ ;  /* 0x0000006005057890 */ /* 0x000fe2000fffe0ff */
[----:B-1----:R-:W-:Y:S01]  /*25d0*/  LEA R0, R11, UR37, 0x3 ;  /* 0x000000250b007c11 */ /* 0x002fe2000f8e18ff */
[----:B------:R-:W-:Y:S01]  /*25e0*/  UIADD3 UR4, UPT, UPT, UR4, 0xf0, URZ ;  /* 0x000000f004047890 */ /* 0x000fe2000fffe0ff */
[----:B------:R-:W-:Y:S01]  /*25f0*/  SHF.L.U32 R5, R10, 0x1f, RZ ;  /* 0x0000001f0a057819 */ /* 0x000fe200000006ff */
[----:B------:R1:W-:Y:S01]  /*2600*/  @!P2 SYNCS.ARRIVE.TRANS64.RED RZ, [R3+URZ], R4 ;  /* 0x0000000403ffa9a7 */ /* 0x0003e200080004ff */
[----:B------:R-:W-:Y:S01]  /*2610*/  UIADD3 UR6, UPT, UPT, UR6, 0x1, URZ ;  /* 0x0000000106067890 */ /* 0x000fe2000fffe0ff */
[----:B------:R-:W-:-:S03]  /*2620*/  VIADD R8, R8, 0x1 ;  /* 0x0000000108087836 */ /* 0x000fc60000000000 */
[----:B------:R-:W-:Y:S02]  /*2630*/  UISETP.NE.AND UP0, UPT, UR6, 0x2, UPT ;  /* 0x000000020600788c */ /* 0x000fe4000bf05270 */
[----:B------:R-:W-:Y:S06]  /*2640*/  UGETNEXTWORKID.BROADCAST [UR4], [UR5] ;  /* 0x00000000040073ca */ /* 0x000fec0008000100 */
[----:B------:R-:W-:Y:S01]  /*2650*/  USEL UR4, URZ, 0x1, UP0 ;  /* 0x00000001ff047887 */ /* 0x000fe20008000000 */
[----:B------:R-:W-:Y:S01]  /*2660*/  ISETP.NE.AND P0, PT, R8, 0x2, PT ;  /* 0x000000020800780c */ /* 0x000fe20003f05270 */
[----:B------:R-:W-:Y:S01]  /*2670*/  USEL UR6, UR6, URZ, UP0 ;  /* 0x000000ff06067287 */ /* 0x000fe20008000000 */
[----:B------:R-:W2:Y:S03]  /*2680*/  SYNCS.PHASECHK.TRANS64.TRYWAIT P1, [R0+URZ+0x60], R5 ;  /* 0x00006005000075a7 */ /* 0x000ea600080211ff */
[----:B------:R-:W-:Y:S01]  /*2690*/  LOP3.LUT R12, R12, UR4, RZ, 0x3c, !PT ;  /* 0x000000040c0c7c12 */ /* 0x000fe2000f8e3cff */
[----:B-12---:R-:W-:Y:S07]  /*26a0*/  @!P1 BRA `(.L_x_42) ;  /* 0x0000005c00049947 */ /* 0x006fee0003800000 */
.L_x_116:
[C---:B------:R-:W-:Y:S01]  /*26b0*/  LEA R4, R11.reuse, UR37, 0x4 ;  /* 0x000000250b047c11 */ /* 0x040fe2000f8e20ff */
[----:B-1----:R-:W-:Y:S01]  /*26c0*/  VIADD R0, R0, 0x70 ;  /* 0x0000007000007836 */ /* 0x002fe20000000000 */
[----:B------:R-:W-:Y:S01]  /*26d0*/  SEL R8, R8, RZ, P0 ;  /* 0x000000ff08087207 */ /* 0x000fe20000000000 */
[----:B------:R-:W-:-:S03]  /*26e0*/  VIADD R11, R11, 0x1 ;  /* 0x000000010b0b7836 */ /* 0x000fc60000000000 */
[----:B------:R-:W1:Y:S01]  /*26f0*/  LDS.128 R4, [R4+0xf0] ;  /* 0x0000f00004047984 */ /* 0x000e620000000c00 */
[----:B------:R-:W-:Y:S02]  /*2700*/  PRMT R0, RZ, 0x654, R0 ;  /* 0x00000654ff007816 */ /* 0x000fe40000000000 */
[C---:B------:R-:W-:Y:S01]  /*2710*/  ISETP.NE.AND P1, PT, R11.reuse, 0x2, PT ;  /* 0x000000020b00780c */ /* 0x040fe20003f25270 */
[----:B------:R-:W-:Y:S01]  /*2720*/  @!PT LDS RZ, [RZ] ;  /* 0x00000000fffff984 */ /* 0x000fe20000000800 */
[----:B------:R-:W-:Y:S01]  /*2730*/  @!PT LDS RZ, [RZ] ;  /* 0x00000000fffff984 */ /* 0x000fe20000000800 */
[----:B------:R-:W-:Y:S01]  /*2740*/  @!PT LDS RZ, [RZ] ;  /* 0x00000000fffff984 */ /* 0x000fe20000000800 */
[----:B------:R-:W-:Y:S01]  /*2750*/  @!PT LDS RZ, [RZ] ;  /* 0x00000000fffff984 */ /* 0x000fe20000000800 */
[----:B------:R2:W-:Y:S06]  /*2760*/  MEMBAR.ALL.CTA ;  /* 0x0000000000007992 */ /* 0x0005ec0000008000 */
[----:B--2---:R-:W2:Y:S01]  /*2770*/  FENCE.VIEW.ASYNC.S ;  /* 0x00000000000073c6 */ /* 0x004ea20000000000 */
[----:B------:R-:W-:Y:S01]  /*2780*/  SEL R11, R11, RZ, P1 ;  /* 0x000000ff0b0b7207 */ /* 0x000fe20000800000 */
[----:B--2---:R2:W-:Y:S01]  /*2790*/  SYNCS.ARRIVE.TRANS64.RED.A1T0 RZ, [R0+URZ], RZ ;  /* 0x000000ff00ff79a7 */ /* 0x0045e200081004ff */
[----:B-1----:R-:W-:-:S02]  /*27a0*/  LOP3.LUT P3, RZ, R6, 0x1, RZ, 0xc0, !PT ;  /* 0x0000000106ff7812 */ /* 0x002fc4000786c0ff */
[----:B------:R-:W-:-:S04]  /*27b0*/  SEL R5, RZ, 0x1, P1 ;  /* 0x00000001ff057807 */ /* 0x000fc80000800000 */
[----:B------:R-:W-:Y:S02]  /*27c0*/  LOP3.LUT R10, R10, R5, RZ, 0x3c, !PT ;  /* 0x000000050a0a7212 */ /* 0x000fe400078e3cff */
[----:B--2---:R-:W-:-:S04]  /*27d0*/  SEL R0, RZ, 0x1, P0 ;  /* 0x00000001ff007807 */ /* 0x004fc80000000000 */
[----:B------:R-:W-:Y:S01]  /*27e0*/  LOP3.LUT R9, R9, R0, RZ, 0x3c, !PT ;  /* 0x0000000009097212 */ /* 0x000fe200078e3cff */
[----:B------:R-:W-:Y:S06]  /*27f0*/  @P3 BRA `(.L_x_43) ;  /* 0xfffffffc002c3947 */ /* 0x000fec000383ffff */
[----:B------:R-:W-:Y:S01]  /*2800*/  ULEA UR5, UR6, UR37, 0x3 ;  /* 0x0000002506057291 */ /* 0x000fe2000f8e18ff */
[----:B------:R-:W-:-:S08]  /*2810*/  SHF.L.U32 R3, R12, 0x1f, RZ ;  /* 0x0000001f0c037819 */ /* 0x000fd000000006ff */
[----:B------:R-:W1:Y:S02]  /*2820*/  SYNCS.PHASECHK.TRANS64 P0, [UR5+0x70], R3 ;  /* 0x00007003ff0075a7 */ /* 0x000e640008001005 */
[----:B-1----:R-:W-:Y:S05]  /*2830*/  @P0 BRA `(.L_x_44) ;  /* 0x0000000000080947 */ /* 0x002fea0003800000 */
[----:B------:R-:W1:Y:S02]  /*2840*/  SYNCS.PHASECHK.TRANS64.TRYWAIT P0, [UR5+0x70], R3 ;  /* 0x00007003ff0075a7 */ /* 0x000e640008001105 */
[----:B-1----:R-:W-:Y:S05]  /*2850*/  @!P0 BRA `(.L_x_45) ;  /* 0x0000005800ac8947 */ /* 0x002fea0003800000 */
.L_x_44:
[----:B------:R-:W-:-:S04]  /*2860*/  UIADD3 UR4, UPT, UPT, UR6, 0x1, URZ ;  /* 0x0000000106047890 */ /* 0x000fc8000fffe0ff */
[----:B------:R-:W-:-:S04]  /*2870*/  UISETP.NE.AND UP0, UPT, UR4, 0x2, UPT ;  /* 0x000000020400788c */ /* 0x000fc8000bf05270 */
[----:B------:R-:W-:Y:S02]  /*2880*/  USEL UR7, URZ, 0x1, UP0 ;  /* 0x00000001ff077887 */ /* 0x000fe40008000000 */
[----:B------:R-:W-:-:S04]  /*2890*/  USEL UR4, UR4, URZ, UP0 ;  /* 0x000000ff04047287 */ /* 0x000fc80008000000 */
[----:B------:R-:W-:Y:S01]  /*28a0*/  ULEA UR4, UR4, UR37, 0x3 ;  /* 0x0000002504047291 */ /* 0x000fe2000f8e18ff */
[----:B-1----:R-:W-:-:S04]  /*28b0*/  LOP3.LUT R3, R12, UR7, RZ, 0x3c, !PT ;  /* 0x000000070c037c12 */ /* 0x002fc8000f8e3cff */
[----:B------:R-:W-:-:S04]  /*28c0*/  SHF.L.U32 R0, R3, 0x1f, RZ ;  /* 0x0000001f03007819 */ /* 0x000fc800000006ff */
[----:B------:R-:W1:Y:S02]  /*28d0*/  SYNCS.PHASECHK.TRANS64 P0, [UR4+0x70], R0 ;  /* 0x00007000ff0075a7 */ /* 0x000e640008001004 */
[----:B-1----:R-:W-:Y:S05]  /*28e0*/  @P0 EXIT ;  /* 0x000000000000094d */ /* 0x002fea0003800000 */
[----:B------:R-:W-:Y:S02]  /*28f0*/  SHF.L.U32 R3, R3, 0x1f, RZ ;  /* 0x0000001f03037819 */ /* 0x000fe400000006ff */
[----:B------:R-:W-:-:S07]  /*2900*/  MOV R0, UR4 ;  /* 0x0000000400007c02 */ /* 0x000fce0008000f00 */
.L_x_46:
[----:B-1----:R1:W2:Y:S02]  /*2910*/  SYNCS.PHASECHK.TRANS64.TRYWAIT P0, [R0+URZ+0x70], R3 ;  /* 0x00007003000075a7 */ /* 0x0022a400080011ff */
[----:B--2---:R-:W-:Y:S05]  /*2920*/  @!P0 NANOSLEEP.SYNCS 0x989680 ;  /* 0x009896800000895d */ /* 0x004fea0003900000 */
[----:B------:R-:W2:Y:S02]  /*2930*/  @!P0 SYNCS.PHASECHK.TRANS64 P0, [R0+URZ+0x70], R3 ;  /* 0x00007003000085a7 */ /* 0x000ea400080010ff */
[----:B--2---:R-:W-:Y:S05]  /*2940*/  @P0 EXIT ;  /* 0x000000000000094d */ /* 0x004fea0003800000 */
[----:B------:R-:W-:Y:S05]  /*2950*/  BRA `(.L_x_46) ;  /* 0xfffffffc00ec7947 */ /* 0x000fea000383ffff */
.L_x_39:
[----:B------:R-:W-:-:S09]  /*2960*/  UISETP.NE.AND UP1, UPT, UR8, URZ, UPT ;  /* 0x000000ff0800728c */ /* 0x000fd2000bf25270 */
[----:B------:R-:W-:Y:S05]  /*2970*/  BRA.U UP1, `(.L_x_47) ;  /* 0x0000000d01607547 */ /* 0x000fea000b800000 */
[----:B------:R-:W-:Y:S01]  /*2980*/  UMOV UR4, 0x40 ;  /* 0x0000004000047882 */ /* 0x000fe20000000000 */
[----:B------:R-:W-:Y:S01]  /*2990*/  NOP ;  /* 0x0000000000007918 */ /* 0x000fe20000000000 */
[----:B------:R-:W-:Y:S01]  /*29a0*/  ULEA UR4, UR37, UR4, 0x18 ;  /* 0x0000000425047291 */ /* 0x000fe2000f8ec0ff */
[----:B------:R-:W-:Y:S02]  /*29b0*/  UMOV UR5, 0x400 ;  /* 0x0000040000057882 */ /* 0x000fe40000000000 */
[----:B------:R-:W-:-:S06]  /*29c0*/  ULEA UR37, UR37, UR5, 0x18 ;  /* 0x0000000525257291 */ /* 0x000fcc000f8ec0ff */
[----:B------:R-:W1:Y:S02]  /*29d0*/  LDS.U8 R0, [UR4+0x1c] ;  /* 0x00001c04ff007984 */ /* 0x000e640008000000 */
[----:B-1----:R-:W-:-:S13]  /*29e0*/  ISETP.NE.AND P0, PT, R0, RZ, PT ;  /* 0x000000ff0000720c */ /* 0x002fda0003f05270 */
[----:B------:R-:W-:Y:S05]  /*29f0*/  @P0 BRA `(.L_x_48) ;  /* 0x0000000000580947 */ /* 0x000fea0003800000 */
[----:B------:R-:W-:-:S13]  /*2a00*/  ELECT P0, URZ, PT ;  /* 0x0000000000ff782f */ /* 0x000fda0003800000 */
[----:B------:R-:W-:Y:S05]  /*2a10*/  @!P0 BRA `(.L_x_49) ;  /* 0x0000000000608947 */ /* 0x000fea0003800000 */
[----:B------:R-:W-:Y:S01]  /*2a20*/  UMOV UR5, 0x10 ;  /* 0x0000001000057882 */ /* 0x000fe20000000000 */
[----:B------:R-:W-:Y:S01]  /*2a30*/  HFMA2 R0, -RZ, RZ, 0, 5.9604644775390625e-08 ;  /* 0x00000001ff007431 */ /* 0x000fe200000001ff */
[----:B------:R-:W-:-:S03]  /*2a40*/  MOV R2, 0xffff ;  /* 0x0000ffff00027802 */ /* 0x000fc60000000f00 */
[----:B------:R-:W-:Y:S04]  /*2a50*/  DEPBAR.LE SB1, 0x36 ;  /* 0x00009d800000791a */ /* 0x000fe80000000000 */
[----:B------:R-:W1:Y:S02]  /*2a60*/  UTCATOMSWS.FIND_AND_SET.ALIGN UP0, UR5, UR5 ;  /* 0x00000005000575e3 */ /* 0x000e640008000800 */
[----:B-1----:R-:W-:Y:S01]  /*2a70*/  MOV R3, UR5 ;  /* 0x0000000500037c02 */ /* 0x002fe20008000f00 */
[----:B------:R-:W-:Y:S06]  /*2a80*/  BRA.U UP0, `(.L_x_50) ;  /* 0x0000000100187547 */ /* 0x000fec000b800000 */
.L_x_51:
[----:B------:R-:W-:Y:S05]  /*2a90*/  NANOSLEEP 0x64 ;  /* 0x000000640000795d */ /* 0x000fea0003800000 */
[----:B------:R-:W-:-:S05]  /*2aa0*/  UMOV UR5, 0x10 ;  /* 0x0000001000057882 */ /* 0x000fca0000000000 */
[----:B------:R-:W-:Y:S04]  /*2ab0*/  DEPBAR.LE SB1, 0x36 ;  /* 0x00009d800000791a */ /* 0x000fe80000000000 */
[----:B------:R-:W1:Y:S02]  /*2ac0*/  UTCATOMSWS.FIND_AND_SET.ALIGN UP0, UR5, UR5 ;  /* 0x00000005000575e3 */ /* 0x000e640008000800 */
[----:B-1----:R-:W-:Y:S01]  /*2ad0*/  MOV R3, UR5 ;  /* 0x0000000500037c02 */ /* 0x002fe20008000f00 */
[----:B------:R-:W-:Y:S05]  /*2ae0*/  BRA.U !UP0, `(.L_x_51) ;  /* 0xfffffffd08e87547 */ /* 0x000fea000b83ffff */
.L_x_50:
[-C--:B------:R-:W-:Y:S02]  /*2af0*/  SHF.L.U32 R2, R2, R3.reuse, RZ ;  /* 0x0000000302027219 */ /* 0x080fe400000006ff */
[----:B------:R-:W-:Y:S01]  /*2b00*/  SHF.L.U32 R0, R0, R3, RZ ;  /* 0x0000000300007219 */ /* 0x000fe200000006ff */
[----:B------:R-:W-:Y:S02]  /*2b10*/  IMAD.SHL.U32 R3, R3, 0x20, RZ ;  /* 0x0000002003037824 */ /* 0x000fe400078e00ff */
[----:B------:R1:W-:Y:S04]  /*2b20*/  ATOMS.OR RZ, [UR4+0x14], R2 ;  /* 0x00001402ffff798c */ /* 0x0003e8000b000004 */
[----:B------:R1:W-:Y:S04]  /*2b30*/  ATOMS.OR RZ, [UR4+0x18], R0 ;  /* 0x00001800ffff798c */ /* 0x0003e8000b000004 */
[----:B------:R1:W-:Y:S01]  /*2b40*/  STS [UR37+0x110], R3 ;  /* 0x00011003ff007988 */ /* 0x0003e20008000825 */
[----:B------:R-:W-:Y:S05]  /*2b50*/  BRA `(.L_x_49) ;  /* 0x0000000000107947 */ /* 0x000fea0003800000 */
.L_x_48:
[----:B------:R-:W-:Y:S02]  /*2b60*/  MOV R0, 0xffffffff ;  /* 0xffffffff00007802 */ /* 0x000fe40000000f00 */
[----:B------:R-:W-:-:S03]  /*2b70*/  MOV R2, 0x2ba0 ;  /* 0x00002ba000027802 */ /* 0x000fc60000000f00 */
[----:B------:R1:W-:Y:S04]  /*2b80*/  STS [UR37+0x110], R0 ;  /* 0x00011000ff007988 */ /* 0x0003e80008000825 */
[----:B-1-3-5:R-:W-:Y:S05]  /*2b90*/  CALL.REL.NOINC `($__internal_1_$__cuda_sm10x_tcgen05_guardrail_trap_phase_invalid_during_alloc) ;  /* 0x0000005c00687944 */ /* 0x02afea0003c00000 */
.L_x_49:
[----:B------:R-:W-:Y:S05]  /*2ba0*/  WARPSYNC.ALL ;  /* 0x0000000000007948 */ /* 0x000fea0003800000 */
[----:B------:R-:W2:Y:S01]  /*2bb0*/  S2UR UR6, SR_CgaCtaId ;  /* 0x00000000000679c3 */ /* 0x000ea20000008800 */
[----:B------:R-:W-:Y:S01]  /*2bc0*/  UMOV UR4, 0x400 ;  /* 0x0000040000047882 */ /* 0x000fe20000000000 */
[----:B------:R-:W-:-:S06]  /*2bd0*/  NOP ;  /* 0x0000000000007918 */ /* 0x000fcc0000000000 */
[----:B------:R-:W-:Y:S06]  /*2be0*/  BAR.ARV 0x6, 0xa0 ;  /* 0x0182800000007b1d */ /* 0x000fec0000002000 */
[----:B------:R-:W4:Y:S01]  /*2bf0*/  LDCU UR7, c[0x0][0x38c] ;  /* 0x00007180ff0777ac */ /* 0x000f220008000800 */
[----:B------:R-:W-:Y:S01]  /*2c00*/  IMAD.MOV.U32 R11, RZ, RZ, 0x1 ;  /* 0x00000001ff0b7424 */ /* 0x000fe200078e00ff */
[----:B------:R-:W-:Y:S01]  /*2c10*/  CS2R R8, SRZ ;  /* 0x0000000000087805 */ /* 0x000fe2000001ff00 */
[----:B------:R-:W-:Y:S01]  /*2c20*/  IMAD.MOV.U32 R10, RZ, RZ, RZ ;  /* 0x000000ffff0a7224 */ /* 0x000fe200078e00ff */
[----:B------:R-:W-:Y:S01]  /*2c30*/  UMOV UR18, URZ ;  /* 0x000000ff00127c82 */ /* 0x000fe20008000000 */
[----:B------:R-:W-:Y:S01]  /*2c40*/  UMOV UR17, URZ ;  /* 0x000000ff00117c82 */ /* 0x000fe20008000000 */
[----:B------:R-:W-:Y:S01]  /*2c50*/  UMOV UR20, 0x0 ;  /* 0x0000000000147882 */ /* 0x000fe20000000000 */
[----:B------:R-:W-:Y:S01]  /*2c60*/  UMOV UR21, 0x8200010 ;  /* 0x0820001000157882 */ /* 0x000fe20000000000 */
[----:B--2---:R-:W-:Y:S01]  /*2c70*/  ULEA UR6, UR6, UR4, 0x18 ;  /* 0x0000000406067291 */ /* 0x004fe2000f8ec0ff */
[----:B------:R-:W2:Y:S03]  /*2c80*/  LDCU UR4, c[0x0][0x38c] ;  /* 0x00007180ff0477ac */ /* 0x000ea60008000800 */
[----:B------:R-:W-:-:S02]  /*2c90*/  UIADD3 UR11, UPT, UPT, UR6, 0x8400, URZ ;  /* 0x00008400060b7890 */ /* 0x000fc4000fffe0ff */
[----:B----4-:R-:W-:-:S03]  /*2ca0*/  UIADD3 UR7, UPT, UPT, UR7, 0x1f, URZ ;  /* 0x0000001f07077890 */ /* 0x010fc6000fffe0ff */
[----:B-1----:R-:W1:Y:S01]  /*2cb0*/  LDS R0, [UR6+0x110] ;  /* 0x00011006ff007984 */ /* 0x002e620008000800 */
[----:B------:R-:W-:Y:S02]  /*2cc0*/  UIADD3 UR12, UPT, UPT, UR6, 0xb400, URZ ;  /* 0x0000b400060c7890 */ /* 0x000fe4000fffe0ff */
[----:B------:R-:W-:Y:S02]  /*2cd0*/  USHF.R.S32.HI UR5, URZ, 0x1f, UR7 ;  /* 0x0000001fff057899 */ /* 0x000fe40008011407 */
[----:B------:R-:W-:Y:S02]  /*2ce0*/  USHF.R.U32.HI UR11, URZ, 0x4, UR11 ;  /* 0x00000004ff0b7899 */ /* 0x000fe4000801160b */
[----:B------:R-:W-:Y:S02]  /*2cf0*/  ULEA.HI UR5, UR5, UR7, URZ, 0x5 ;  /* 0x0000000705057291 */ /* 0x000fe4000f8f28ff */
[----:B------:R-:W-:Y:S02]  /*2d00*/  USHF.R.U32.HI UR12, URZ, 0x4, UR12 ;  /* 0x00000004ff0c7899 */ /* 0x000fe4000801160c */
[----:B------:R-:W-:-:S02]  /*2d10*/  USHF.R.S32.HI UR5, URZ, 0x5, UR5 ;  /* 0x00000005ff057899 */ /* 0x000fc40008011405 */
[----:B------:R-:W-:Y:S02]  /*2d20*/  ULOP3.LUT UR11, UR11, 0x3fff, URZ, 0xc0, !UPT ;  /* 0x00003fff0b0b7892 */ /* 0x000fe4000f8ec0ff */
[----:B------:R-:W-:Y:S02]  /*2d30*/  UISETP.LT.AND UP0, UPT, UR5, 0x1, UPT ;  /* 0x000000010500788c */ /* 0x000fe4000bf01270 */
[----:B------:R-:W-:Y:S02]  /*2d40*/  ULOP3.LUT UR12, UR12, 0x3fff, URZ, 0xc0, !UPT ;  /* 0x00003fff0c0c7892 */ /* 0x000fe4000f8ec0ff */
[----:B------:R-:W-:Y:S02]  /*2d50*/  USEL UR10, UR5, 0x1, !UP0 ;  /* 0x00000001050a7887 */ /* 0x000fe4000c000000 */
[----:B------:R-:W-:Y:S02]  /*2d60*/  ULOP3.LUT UR11, UR11, 0x10000, URZ, 0xfc, !UPT ;  /* 0x000100000b0b7892 */ /* 0x000fe4000f8efcff */
[----:B------:R-:W-:-:S02]  /*2d70*/  ULOP3.LUT UR12, UR12, 0x10000, URZ, 0xfc, !UPT ;  /* 0x000100000c0c7892 */ /* 0x000fc4000f8efcff */
[----:B------:R-:W-:Y:S02]  /*2d80*/  UIADD3 UR10, UPT, UPT, -UR10, URZ, URZ ;  /* 0x000000ff0a0a7290 */ /* 0x000fe4000fffe1ff */
[----:B--2---:R-:W-:Y:S01]  /*2d90*/  UISETP.GE.AND UP3, UPT, UR4, 0x1, UPT ;  /* 0x000000010400788c */ /* 0x004fe2000bf66270 */
[----:B-1----:R-:W-:-:S15]  /*2da0*/  R2UR UR19, R0 ;  /* 0x00000000001372ca */ /* 0x002fde00000e0000 */
.L_x_58:
[----:B------:R-:W-:Y:S02]  /*2db0*/  LEA R0, R10, UR6, 0x3 ;  /* 0x000000060a007c11 */ /* 0x000fe4000f8e18ff */
[----:B------:R-:W-:Y:S02]  /*2dc0*/  SHF.L.U32 R5, R9, 0x1f, RZ ;  /* 0x0000001f09057819 */ /* 0x000fe400000006ff */
[----:B------:R-:W-:Y:S01]  /*2dd0*/  PLOP3.LUT P0, PT, PT, PT, UP3, 0x80, 0x8 ;  /* 0x000000000008781c */ /* 0x000fe20003f0f038 */
[----:B------:R-:W-:Y:S01]  /*2de0*/  VIADD R3, R0, 0x70 ;  /* 0x0000007000037836 */ /* 0x000fe20000000000 */
[----:B-1----:R-:W1:Y:S02]  /*2df0*/  SYNCS.PHASECHK.TRANS64.TRYWAIT P1, [R0+URZ+0x60], R5 ;  /* 0x00006005000075a7 */ /* 0x002e6400080211ff */
[----:B-1--4-:R-:W-:Y:S09]  /*2e00*/  @!P1 BRA `(.L_x_52) ;  /* 0x0000005400589947 */ /* 0x012ff20003800000 */
.L_x_118:
[----:B------:R-:W-:Y:S01]  /*2e10*/  LEA R4, R10, UR6, 0x4 ;  /* 0x000000060a047c11 */ /* 0x000fe2000f8e20ff */
[----:B------:R-:W-:Y:S01]  /*2e20*/  @UP3 ULEA UR4, UR17, UR6, 0x3 ;  /* 0x0000000611043291 */ /* 0x000fe2000f8e18ff */
[----:B------:R-:W-:Y:S01]  /*2e30*/  PLOP3.LUT P2, PT, PT, PT, PT, 0x80, 0x8 ;  /* 0x000000000008781c */ /* 0x000fe20003f4f070 */
[----:B------:R-:W-:Y:S01]  /*2e40*/  ULEA UR9, UR18, UR6, 0x3 ;  /* 0x0000000612097291 */ /* 0x000fe2000f8e18ff */
[----:B------:R-:W-:Y:S02]  /*2e50*/  PRMT R3, RZ, 0x654, R3 ;  /* 0x00000654ff037816 */ /* 0x000fe40000000003 */
[----:B-1----:R-:W1:Y:S01]  /*2e60*/  LDS.128 R4, [R4+0xf0] ;  /* 0x0000f00004047984 */ /* 0x002e620000000c00 */
[----:B------:R-:W-:Y:S02]  /*2e70*/  @P0 SHF.L.U32 R2, R8, 0x1f, RZ ;  /* 0x0000001f08020819 */ /* 0x000fe400000006ff */
[----:B------:R-:W-:Y:S01]  /*2e80*/  SHF.L.U32 R0, R11, 0x1f, RZ ;  /* 0x0000001f0b007819 */ /* 0x000fe200000006ff */
[----:B------:R-:W-:Y:S01]  /*2e90*/  @!PT LDS RZ, [RZ] ;  /* 0x00000000fffff984 */ /* 0x000fe20000000800 */
[----:B------:R-:W-:Y:S01]  /*2ea0*/  @!PT LDS RZ, [RZ] ;  /* 0x00000000fffff984 */ /* 0x000fe20000000800 */
[----:B------:R-:W-:Y:S01]  /*2eb0*/  @!PT LDS RZ, [RZ] ;  /* 0x00000000fffff984 */ /* 0x000fe20000000800 */
[----:B------:R-:W-:Y:S01]  /*2ec0*/  @!PT LDS RZ, [RZ] ;  /* 0x00000000fffff984 */ /* 0x000fe20000000800 */
[----:B------:R2:W-:Y:S06]  /*2ed0*/  MEMBAR.ALL.CTA ;  /* 0x0000000000007992 */ /* 0x0005ec0000008000 */
[----:B--2---:R-:W2:Y:S02]  /*2ee0*/  FENCE.VIEW.ASYNC.S ;  /* 0x00000000000073c6 */ /* 0x004ea40000000000 */
[----:B--2---:R2:W-:Y:S01]  /*2ef0*/  SYNCS.ARRIVE.TRANS64.RED.A1T0 RZ, [R3+URZ], RZ ;  /* 0x000000ff03ff79a7 */ /* 0x0045e200081004ff */
[----:B------:R2:W4:Y:S01]  /*2f00*/  @P0 SYNCS.PHASECHK.TRANS64.TRYWAIT P2, [UR4], R2 ;  /* 0x00000002ff0005a7 */ /* 0x0005220008041104 */
[----:B-1----:R-:W-:Y:S01]  /*2f10*/  LOP3.LUT P1, RZ, R6, 0x1, RZ, 0xc0, !PT ;  /* 0x0000000106ff7812 */ /* 0x002fe2000782c0ff */
[----:B------:R-:W1:Y:S02]  /*2f20*/  SYNCS.PHASECHK.TRANS64.TRYWAIT P0, [UR9+0xa0], R0 ;  /* 0x0000a000ff0075a7 */ /* 0x000e640008001109 */
[----:B-12-4-:R-:W-:Y:S10]  /*2f30*/  @!P0 BRA `(.L_x_53) ;  /* 0x0000005400208947 */ /* 0x016ff40003800000 */
.L_x_120:
[----:B------:R-:W-:Y:S01]  /*2f40*/  IADD3 R10, PT, PT, R10, 0x1, RZ ;  /* 0x000000010a0a7810 */ /* 0x000fe20007ffe0ff */
[----:B------:R-:W-:Y:S06]  /*2f50*/  BRA.U !UP3, `(.L_x_54) ;  /* 0x000000010b887547 */ /* 0x000fec000b800000 */
[----:B------:R-:W-:Y:S02]  /*2f60*/  ULEA UR8, UR18, UR19, 0x7 ;  /* 0x0000001312087291 */ /* 0x000fe4000f8e38ff */
[----:B------:R-:W-:Y:S01]  /*2f70*/  UPLOP3.LUT UP4, UPT, UPT, UPT, UPT, 0x40, 0x4 ;  /* 0x000000000004789c */ /* 0x000fe20003f8e870 */
[----:B------:R-:W-:Y:S01]  /*2f80*/  UMOV UR16, UR10 ;  /* 0x0000000a00107c82 */ /* 0x000fe20008000000 */
[----:B------:R-:W-:Y:S01]  /*2f90*/  UMOV UR15, UR5 ;  /* 0x00000005000f7c82 */ /* 0x000fe20008000000 */
[----:B------:R-:W-:-:S08]  /*2fa0*/  UMOV UR14, UR17 ;  /* 0x00000011000e7c82 */ /* 0x000fd00008000000 */
.L_x_57:
[----:B------:R-:W-:Y:S02]  /*2fb0*/  UIADD3 UR16, UPT, UPT, UR16, 0x1, URZ ;  /* 0x0000000110107890 */ /* 0x000fe4000fffe0ff */
[----:B--2---:R-:W-:Y:S02]  /*2fc0*/  ULEA UR7, UR14, UR6, 0x3 ;  /* 0x000000060e077291 */ /* 0x004fe4000f8e18ff */
[----:B------:R-:W-:Y:S01]  /*2fd0*/  UISETP.NE.AND UP0, UPT, UR16, URZ, UPT ;  /* 0x000000ff1000728c */ /* 0x000fe2000bf05270 */
[----:B----4-:R-:W-:Y:S10]  /*2fe0*/  @P2 BRA `(.L_x_55) ;  /* 0x00000000000c2947 */ /* 0x010ff40003800000 */
[----:B-1----:R-:W-:Y:S04]  /*2ff0*/  SHF.L.U32 R3, R8, 0x1f, RZ ;  /* 0x0000001f08037819 */ /* 0x002fe800000006ff */
[----:B------:R-:W1:Y:S02]  /*3000*/  SYNCS.PHASECHK.TRANS64.TRYWAIT P0, [UR7], R3 ;  /* 0x00000003ff0075a7 */ /* 0x000e640008001107 */
[----:B-1----:R-:W-:Y:S05]  /*3010*/  @!P0 BRA `(.L_x_56) ;  /* 0x0000005400008947 */ /* 0x002fea0003800000 */
.L_x_55:
[----:B------:R-:W-:Y:S01]  /*3020*/  UISETP.NE.AND UP1, UPT, UR15, 0x1, UPT ;  /* 0x000000010f00788c */ /* 0x000fe2000bf25270 */
[----:B------:R-:W-:Y:S01]  /*3030*/  PLOP3.LUT P2, PT, PT, PT, PT, 0x80, 0x8 ;  /* 0x000000000008781c */ /* 0x000fe20003f4f070 */
[----:B------:R-:W-:Y:S02]  /*3040*/  UIADD3 UR17, UPT, UPT, UR14, 0x1, URZ ;  /* 0x000000010e117890 */ /* 0x000fe4000fffe0ff */
[----:B------:R-:W-:Y:S02]  /*3050*/  ULEA UR22, UR14, UR12, 0x8 ;  /* 0x0000000c0e167291 */ /* 0x000fe4000f8e40ff */
[----:B------:R-:W-:Y:S01]  /*3060*/  UISETP.NE.AND UP2, UPT, UR17, 0x3, UPT ;  /* 0x000000031100788c */ /* 0x000fe2000bf45270 */
[----:B------:R-:W-:Y:S01]  /*3070*/  PLOP3.LUT P0, PT, PT, PT, UP1, 0x80, 0x8 ;  /* 0x000000000008781c */ /* 0x000fe20003f0f018 */
[----:B------:R-:W-:Y:S02]  /*3080*/  ULEA UR24, UR14, UR11, 0x8 ;  /* 0x0000000b0e187291 */ /* 0x000fe4000f8e40ff */
[----:B------:R-:W-:Y:S02]  /*3090*/  USEL UR13, URZ, 0x1, UP2 ;  /* 0x00000001ff0d7887 */ /* 0x000fe40009000000 */
[----:B------:R-:W-:Y:S02]  /*30a0*/  USEL UR17, UR17, URZ, UP2 ;  /* 0x000000ff11117287 */ /* 0x000fe40009000000 */
[----:B------:R-:W-:Y:S02]  /*30b0*/  UIADD3 UR7, UPT, UPT, UR7, 0x18, URZ ;  /* 0x0000001807077890 */ /* 0x000fe4000fffe0ff */
[----:B------:R-:W-:Y:S01]  /*30c0*/  @UP1 ULEA UR4, UR17, UR6, 0x3 ;  /* 0x0000000611041291 */ /* 0x000fe2000f8e18ff */
[----:B------:R-:W-:Y:S01]  /*30d0*/  LOP3.LUT R8, R8, UR13, RZ, 0x3c, !PT ;  /* 0x0000000d08087c12 */ /* 0x000fe2000f8e3cff */
[----:B------:R-:W-:Y:S01]  /*30e0*/  UMOV UR23, 0xc0004010 ;  /* 0xc000401000177882 */ /* 0x000fe20000000000 */
[----:B------:R-:W-:Y:S01]  /*30f0*/  UMOV UR25, 0xc0004010 ;  /* 0xc000401000197882 */ /* 0x000fe20000000000 */
[----:B------:R-:W-:Y:S01]  /*3100*/  UIADD3 UR15, UPT, UPT, UR15, -0x1, URZ ;  /* 0xffffffff0f0f7890 */ /* 0x000fe2000fffe0ff */
[----:B-1----:R-:W-:Y:S01]  /*3110*/  @P0 SHF.L.U32 R0, R8, 0x1f, RZ ;  /* 0x0000001f08000819 */ /* 0x002fe200000006ff */
[----:B------:R-:W-:Y:S03]  /*3120*/  UMOV UR14, UR17 ;  /* 0x00000011000e7c82 */ /* 0x000fe60008000000 */
[----:B------:R2:W4:Y:S01]  /*3130*/  @P0 SYNCS.PHASECHK.TRANS64.TRYWAIT P2, [UR4], R0 ;  /* 0x00000000ff0005a7 */ /* 0x0005220008041104 */
[----:B------:R2:W-:Y:S01]  /*3140*/  UTCQMMA gdesc[UR24], gdesc[UR22], tmem[UR8], tmem[UR20], idesc[UR21], UP4 ;  /* 0x00ff1416180075ea */ /* 0x0005e2000a000308 */
[----:B------:R-:W-:Y:S01]  /*3150*/  UPLOP3.LUT UP4, UPT, UPT, UPT, UPT, 0x80, 0x8 ;  /* 0x000000000008789c */ /* 0x000fe20003f8f070 */
[----:B------:R2:W-:Y:S01]  /*3160*/  UTCBAR [UR7], URZ ;  /* 0x000000ff070073e9 */ /* 0x0005e200080000ff */
[----:B------:R-:W-:Y:S09]  /*3170*/  BRA.U UP0, `(.L_x_57) ;  /* 0xfffffffd008c7547 */ /* 0x000ff2000b83ffff */
.L_x_54:
[----:B------:R-:W-:Y:S01]  /*3180*/  UIADD3 UR18, UPT, UPT, UR18, 0x1, URZ ;  /* 0x0000000112127890 */ /* 0x000fe2000fffe0ff */
[C---:B------:R-:W-:Y:S01]  /*3190*/  ISETP.NE.AND P0, PT, R10.reuse, 0x2, PT ;  /* 0x000000020a00780c */ /* 0x040fe20003f05270 */
[----:B------:R-:W-:Y:S02]  /*31a0*/  UIADD3 UR9, UPT, UPT, UR9, 0x80, URZ ;  /* 0x0000008009097890 */ /* 0x000fe4000fffe0ff */
[----:B------:R-:W-:Y:S01]  /*31b0*/  UISETP.NE.AND UP0, UPT, UR18, 0x4, UPT ;  /* 0x000000041200788c */ /* 0x000fe2000bf05270 */
[----:B-12---:R-:W-:Y:S02]  /*31c0*/  SEL R0, RZ, 0x1, P0 ;  /* 0x00000001ff007807 */ /* 0x006fe40000000000 */
[----:B------:R-:W-:Y:S01]  /*31d0*/  SEL R10, R10, RZ, P0 ;  /* 0x000000ff0a0a7207 */ /* 0x000fe20000000000 */
[----:B------:R-:W-:Y:S01]  /*31e0*/  USEL UR4, URZ, 0x1, UP0 ;  /* 0x00000001ff047887 */ /* 0x000fe20008000000 */
[----:B------:R-:W-:Y:S01]  /*31f0*/  LOP3.LUT R9, R9, R0, RZ, 0x3c, !PT ;  /* 0x0000000009097212 */ /* 0x000fe200078e3cff */
[----:B------:R-:W-:Y:S01]  /*3200*/  USEL UR18, UR18, URZ, UP0 ;  /* 0x000000ff12127287 */ /* 0x000fe20008000000 */
[----:B------:R1:W-:Y:S03]  /*3210*/  UTCBAR [UR9], URZ ;  /* 0x000000ff090073e9 */ /* 0x0003e600080000ff */
[----:B------:R-:W-:Y:S01]  /*3220*/  LOP3.LUT R11, R11, UR4, RZ, 0x3c, !PT ;  /* 0x000000040b0b7c12 */ /* 0x000fe2000f8e3cff */
[----:B------:R-:W-:Y:S07]  /*3230*/  @P1 BRA `(.L_x_58) ;  /* 0xfffffff800dc1947 */ /* 0x000fee000383ffff */
[----:B------:R-:W2:Y:S01]  /*3240*/  S2UR UR4, SR_CgaCtaId ;  /* 0x00000000000479c3 */ /* 0x000ea20000008800 */
[----:B------:R-:W-:Y:S01]  /*3250*/  ELECT P0, URZ, PT ;  /* 0x0000000000ff782f */ /* 0x000fe20003800000 */
[----:B------:R-:W-:Y:S01]  /*3260*/  IMAD.MOV.U32 R0, RZ, RZ, 0x1 ;  /* 0x00000001ff007424 */ /* 0x000fe200078e00ff */
[----:B------:R-:W-:Y:S01]  /*3270*/  UIADD3 UR6, UPT, UPT, UR6, 0xa0, URZ ;  /* 0x000000a006067890 */ /* 0x000fe2000fffe0ff */
[----:B------:R-:W-:Y:S01]  /*3280*/  SHF.L.U32 R3, R11, 0x1f, RZ ;  /* 0x0000001f0b037819 */ /* 0x000fe200000006ff */
[----:B------:R-:W-:-:S03]  /*3290*/  UMOV UR5, 0x40 ;  /* 0x0000004000057882 */ /* 0x000fc60000000000 */
[----:B------:R-:W-:Y:S01]  /*32a0*/  UVIRTCOUNT.DEALLOC.SMPOOL 0x80 ;  /* 0x000000800000784c */ /* 0x000fe20000000000 */
[----:B--2---:R-:W-:Y:S02]  /*32b0*/  ULEA UR4, UR4, UR5, 0x18 ;  /* 0x0000000504047291 */ /* 0x004fe4000f8ec0ff */
[----:B------:R-:W-:-:S07]  /*32c0*/  ULEA UR5, UR18, UR6, 0x3 ;  /* 0x0000000612057291 */ /* 0x000fce000f8e18ff */
[----:B------:R2:W-:Y:S02]  /*32d0*/  @P0 STS.U8 [UR4+0x1c], R0 ;  /* 0x00001c00ff000988 */ /* 0x0005e40008000004 */
[----:B------:R-:W3:Y:S02]  /*32e0*/  SYNCS.PHASECHK.TRANS64.TRYWAIT P0, [UR5], R3 ;  /* 0x00000003ff0075a7 */ /* 0x000ee40008001105 */
[----:B--23--:R-:W-:Y:S05]  /*32f0*/  @!P0 BRA `(.L_x_59) ;  /* 0x0000005000608947 */ /* 0x00cfea0003800000 */
.L_x_123:
[----:B------:R-:W-:-:S04]  /*3300*/  UIADD3 UR7, UPT, UPT, UR18, 0x1, URZ ;  /* 0x0000000112077890 */ /* 0x000fc8000fffe0ff */
[----:B------:R-:W-:-:S04]  /*3310*/  UISETP.NE.AND UP0, UPT, UR7, 0x4, UPT ;  /* 0x000000040700788c */ /* 0x000fc8000bf05270 */
[----:B------:R-:W-:Y:S02]  /*3320*/  USEL UR8, URZ, 0x1, UP0 ;  /* 0x00000001ff087887 */ /* 0x000fe40008000000 */
[----:B------:R-:W-:-:S04]  /*3330*/  USEL UR7, UR7, URZ, UP0 ;  /* 0x000000ff07077287 */ /* 0x000fc80008000000 */
[----:B------:R-:W-:Y:S01]  /*3340*/  ULEA UR5, UR7, UR6, 0x3 ;  /* 0x0000000607057291 */ /* 0x000fe2000f8e18ff */
[----:B------:R-:W-:-:S04]  /*3350*/  LOP3.LUT R2, R11, UR8, RZ, 0x3c, !PT ;  /* 0x000000080b027c12 */ /* 0x000fc8000f8e3cff */
[----:B--2---:R-:W-:-:S04]  /*3360*/  SHF.L.U32 R3, R2, 0x1f, RZ ;  /* 0x0000001f02037819 */ /* 0x004fc800000006ff */
[----:B------:R-:W2:Y:S02]  /*3370*/  SYNCS.PHASECHK.TRANS64.TRYWAIT P0, [UR5], R3 ;  /* 0x00000003ff0075a7 */ /* 0x000ea40008001105 */
[----:B--2---:R-:W-:Y:S05]  /*3380*/  @!P0 BRA `(.L_x_60) ;  /* 0x0000005000548947 */ /* 0x004fea0003800000 */
.L_x_125:
        /* <DEDUP_REMOVED lines=9> */
.L_x_127:
[----:B------:R-:W-:-:S04]  /*3420*/  UIADD3 UR7, UPT, UPT, UR7, 0x1, URZ ;  /* 0x0000000107077890 */ /* 0x000fc8000fffe0ff */
[----:B------:R-:W-:-:S04]  /*3430*/  UISETP.NE.AND UP0, UPT, UR7, 0x4, UPT ;  /* 0x000000040700788c */ /* 0x000fc8000bf05270 */
[----:B------:R-:W-:Y:S02]  /*3440*/  USEL UR5, URZ, 0x1, UP0 ;  /* 0x00000001ff057887 */ /* 0x000fe40008000000 */
[----:B------:R-:W-:-:S04]  /*3450*/  USEL UR7, UR7, URZ, UP0 ;  /* 0x000000ff07077287 */ /* 0x000fc80008000000 */
[----:B------:R-:W-:Y:S01]  /*3460*/  ULEA UR7, UR7, UR6, 0x3 ;  /* 0x0000000607077291 */ /* 0x000fe2000f8e18ff */
[----:B--2---:R-:W-:-:S04]  /*3470*/  LOP3.LUT R3, R2, UR5, RZ, 0x3c, !PT ;  /* 0x0000000502037c12 */ /* 0x004fc8000f8e3cff */
[----:B------:R-:W-:-:S04]  /*3480*/  SHF.L.U32 R3, R3, 0x1f, RZ ;  /* 0x0000001f03037819 */ /* 0x000fc800000006ff */
[----:B------:R-:W2:Y:S02]  /*3490*/  SYNCS.PHASECHK.TRANS64.TRYWAIT P0, [UR7], R3 ;  /* 0x00000003ff0075a7 */ /* 0x000ea40008001107 */
[----:B--2---:R-:W-:Y:S05]  /*34a0*/  @!P0 BRA `(.L_x_62) ;  /* 0x00000050003c8947 */ /* 0x004fea0003800000 */
.L_x_129:
[----:B------:R-:W-:Y:S01]  /*34b0*/  NOP ;  /* 0x0000000000007918 */ /* 0x000fe20000000000 */
[----:B--2---:R-:W2:Y:S01]  /*34c0*/  LDS R0, [UR4+0x14] ;  /* 0x00001404ff007984 */ /* 0x004ea20008000800 */
[----:B------:R-:W-:Y:S01]  /*34d0*/  ULOP3.LUT UR6, UR19, 0xffff, URZ, 0xc0, !UPT ;  /* 0x0000ffff13067892 */ /* 0x000fe2000f8ec0ff */
[----:B------:R-:W-:Y:S01]  /*34e0*/  UMOV UR8, 0xffff ;  /* 0x0000ffff00087882 */ /* 0x000fe20000000000 */
[----:B------:R-:W-:Y:S02]  /*34f0*/  UMOV UR5, 0x1 ;  /* 0x0000000100057882 */ /* 0x000fe40000000000 */
[----:B------:R-:W-:-:S04]  /*3500*/  USHF.R.U32.HI UR6, URZ, 0x5, UR6 ;  /* 0x00000005ff067899 */ /* 0x000fc80008011606 */
[----:B------:R-:W-:Y:S02]  /*3510*/  USHF.L.U32 UR8, UR8, UR6, URZ ;  /* 0x0000000608087299 */ /* 0x000fe400080006ff */
[----:B------:R-:W-:-:S04]  /*3520*/  USHF.L.U32 UR5, UR5, UR6, URZ ;  /* 0x0000000605057299 */ /* 0x000fc800080006ff */
[----:B--2---:R-:W-:-:S04]  /*3530*/  LOP3.LUT R0, R0, UR8, RZ, 0xc0, !PT ;  /* 0x0000000800007c12 */ /* 0x004fc8000f8ec0ff */
[----:B------:R-:W-:-:S13]  /*3540*/  ISETP.NE.AND P0, PT, R0, UR8, PT ;  /* 0x0000000800007c0c */ /* 0x000fda000bf05270 */
[----:B------:R-:W-:Y:S05]  /*3550*/  @P0 BRA `(.L_x_63) ;  /* 0x0000000000580947 */ /* 0x000fea0003800000 */
[----:B------:R-:W2:Y:S02]  /*3560*/  LDS R0, [UR4+0x18] ;  /* 0x00001804ff007984 */ /* 0x000ea40008000800 */
[----:B--2---:R-:W-:-:S04]  /*3570*/  LOP3.LUT R0, R0, UR5, RZ, 0xc0, !PT ;  /* 0x0000000500007c12 */ /* 0x004fc8000f8ec0ff */
[----:B------:R-:W-:-:S13]  /*3580*/  ISETP.NE.AND P0, PT, R0, UR5, PT ;  /* 0x0000000500007c0c */ /* 0x000fda000bf05270 */
[----:B------:R-:W-:Y:S05]  /*3590*/  @P0 BRA `(.L_x_64) ;  /* 0x00000000003c0947 */ /* 0x000fea0003800000 */
[----:B------:R-:W2:Y:S01]  /*35a0*/  S2R R2, SR_LANEID ;  /* 0x0000000000027919 */ /* 0x000ea20000000000 */
[----:B------:R-:W-:Y:S01]  /*35b0*/  ULOP3.LUT UR8, URZ, UR8, URZ, 0x33, !UPT ;  /* 0x00000008ff087292 */ /* 0x000fe2000f8e33ff */
[----:B------:R-:W-:Y:S01]  /*35c0*/  LOP3.LUT R4, RZ, UR5, RZ, 0x33, !PT ;  /* 0x00000005ff047c12 */ /* 0x000fe2000f8e33ff */
[----:B------:R-:W-:Y:S02]  /*35d0*/  VOTEU.ANY UR7, UPT, PT ;  /* 0x0000000000077886 */ /* 0x000fe400038e0100 */
[----:B------:R-:W-:Y:S01]  /*35e0*/  UFLO.U32 UR7, UR7 ;  /* 0x00000007000772bd */ /* 0x000fe200080e0000 */
[----:B------:R-:W3:Y:S01]  /*35f0*/  REDUX UR5, R4 ;  /* 0x00000000040573c4 */ /* 0x000ee20000000000 */
[----:B------:R-:W-:-:S06]  /*3600*/  IMAD.U32 R0, RZ, RZ, UR8 ;  /* 0x00000008ff007e24 */ /* 0x000fcc000f8e00ff */
[----:B------:R1:W-:Y:S01]  /*3610*/  UTCATOMSWS.AND URZ, UR8 ;  /* 0x0000000800ff79e3 */ /* 0x0003e20008000000 */
[----:B------:R-:W4:Y:S01]  /*3620*/  REDUX UR6, R0 ;  /* 0x00000000000673c4 */ /* 0x000f220000000000 */
[----:B--2---:R-:W-:Y:S01]  /*3630*/  ISETP.EQ.U32.AND P0, PT, R2, UR7, PT ;  /* 0x0000000702007c0c */ /* 0x004fe2000bf02070 */
[----:B---3--:R-:W-:Y:S01]  /*3640*/  IMAD.U32 R2, RZ, RZ, UR5 ;  /* 0x00000005ff027e24 */ /* 0x008fe2000f8e00ff */
[----:B----4-:R-:W-:-:S11]  /*3650*/  MOV R3, UR6 ;  /* 0x0000000600037c02 */ /* 0x010fd60008000f00 */
[----:B------:R1:W-:Y:S04]  /*3660*/  @P0 ATOMS.AND RZ, [UR4+0x14], R3 ;  /* 0x00001403ffff098c */ /* 0x0003e8000a800004 */
[----:B------:R1:W-:Y:S01]  /*3670*/  @P0 ATOMS.AND RZ, [UR4+0x18], R2 ;  /* 0x00001802ffff098c */ /* 0x0003e2000a800004 */
[----:B------:R-:W-:Y:S05]  /*3680*/  BRA `(.L_x_65) ;  /* 0x0000000000147947 */ /* 0x000fea0003800000 */
.L_x_64:
[----:B------:R-:W-:Y:S02]  /*3690*/  MOV R2, 0x36b0 ;  /* 0x000036b000027802 */ /* 0x000fe40000000f00 */
[----:B-1--45:R-:W-:Y:S05]  /*36a0*/  CALL.REL.NOINC `($__internal_0_$__cuda_sm10x_tcgen05_guardrail_trap_col_being_dealloced_not_returned_by_alloc) ;  /* 0x0000005000987944 */ /* 0x032fea0003c00000 */
[----:B------:R-:W-:Y:S05]  /*36b0*/  BRA `(.L_x_65) ;  /* 0x0000000000087947 */ /* 0x000fea0003800000 */
.L_x_63:
[----:B------:R-:W-:Y:S02]  /*36c0*/  MOV R2, 0x36e0 ;  /* 0x000036e000027802 */ /* 0x000fe40000000f00 */
[----:B-1--45:R-:W-:Y:S05]  /*36d0*/  CALL.REL.NOINC `($__internal_2_$__cuda_sm10x_tcgen05_guardrail_trap_unallocated_columns_being_dealloced) ;  /* 0x0000005000a47944 */ /* 0x032fea0003c00000 */
.L_x_65:
[----:B------:R-:W-:Y:S01]  /*36e0*/  NOP ;  /* 0x0000000000007918 */ /* 0x000fe20000000000 */
[----:B-1----:R-:W-:Y:S05]  /*36f0*/  EXIT ;  /* 0x000000000000794d */ /* 0x002fea0003800000 */
.L_x_47:
[----:B------:R-:W-:-:S09]  /*3700*/  UISETP.NE.OR UP2, UPT, UR8, 0x3, !UP2 ;  /* 0x000000030800788c */ /* 0x000fd2000d745670 */
[----:B------:R-:W-:Y:S05]  /*3710*/  BRA.U UP2, `(.L_x_66) ;  /* 0x0000000d02407547 */ /* 0x000fea000b800000 */
[----:B------:R-:W1:Y:S01]  /*3720*/  LDC R0, c[0x0][0xb30] ;  /* 0x0002cc00ff007b82 */ /* 0x000e620000000800 */
[----:B------:R-:W2:Y:S01]  /*3730*/  LDCU.64 UR8, c[0x0][0x888] ;  /* 0x00011100ff0877ac */ /* 0x000ea20008000a00 */
[----:B------:R-:W-:Y:S02]  /*3740*/  HFMA2 R29, -RZ, RZ, 0, 0 ;  /* 0x00000000ff1d7431 */ /* 0x000fe400000001ff */
[----:B------:R-:W-:Y:S01]  /*3750*/  IMAD.MOV.U32 R31, RZ, RZ, 0x1 ;  /* 0x00000001ff1f7424 */ /* 0x000fe200078e00ff */
[----:B------:R-:W-:Y:S01]  /*3760*/  MOV R23, 0x2000 ;  /* 0x0000200000177802 */ /* 0x000fe20000000f00 */
[----:B------:R-:W4:Y:S01]  /*3770*/  LDCU.64 UR4, c[0x0][0x890] ;  /* 0x00011200ff0477ac */ /* 0x000f220008000a00 */
[----:B------:R-:W-:Y:S01]  /*3780*/  IMAD.MOV.U32 R30, RZ, RZ, RZ ;  /* 0x000000ffff1e7224 */ /* 0x000fe200078e00ff */
[----:B------:R-:W3:Y:S01]  /*3790*/  LDC R19, c[0x0][0x370] ;  /* 0x0000dc00ff137b82 */ /* 0x000ee20000000800 */
[----:B------:R-:W-:Y:S01]  /*37a0*/  UMOV UR7, 0x400 ;  /* 0x0000040000077882 */ /* 0x000fe20000000000 */
[----:B------:R-:W-:-:S02]  /*37b0*/  UPLOP3.LUT UP1, UPT, UPT, UPT, UPT, 0x40, 0x4 ;  /* 0x000000000004789c */ /* 0x000fc40003f2e870 */
[----:B------:R-:W-:-:S04]  /*37c0*/  ULEA UR7, UR37, UR7, 0x18 ;  /* 0x0000000725077291 */ /* 0x000fc8000f8ec0ff */
[----:B------:R-:W3:Y:S01]  /*37d0*/  LDC R2, c[0x0][0xb0c] ;  /* 0x0002c300ff027b82 */ /* 0x000ee20000000800 */
[----:B------:R-:W-:Y:S02]  /*37e0*/  UIADD3 UR13, UPT, UPT, UR7, 0x38, URZ ;  /* 0x00000038070d7890 */ /* 0x000fe4000fffe0ff */
[----:B--2---:R-:W-:Y:S02]  /*37f0*/  UISETP.NE.U32.AND UP2, UPT, UR8, URZ, UPT ;  /* 0x000000ff0800728c */ /* 0x004fe4000bf45070 */
[----:B------:R-:W-:Y:S02]  /*3800*/  UIADD3 UR17, UPT, UPT, UR7, 0x30, URZ ;  /* 0x0000003007117890 */ /* 0x000fe4000fffe0ff */
[----:B----4-:R-:W-:Y:S01]  /*3810*/  UISETP.NE.U32.AND UP3, UPT, UR4, URZ, UPT ;  /* 0x000000ff0400728c */ /* 0x010fe2000bf65070 */
[----:B------:R-:W2:Y:S01]  /*3820*/  LDC R18, c[0x0][0xb20] ;  /* 0x0002c800ff127b82 */ /* 0x000ea20000000800 */
[----:B-1----:R-:W-:Y:S01]  /*3830*/  ISETP.NE.AND P1, PT, R0, 0x1, PT ;  /* 0x000000010000780c */ /* 0x002fe20003f25270 */
[----:B------:R-:W-:-:S02]  /*3840*/  UISETP.NE.AND.EX UP2, UPT, UR9, URZ, UPT, UP2 ;  /* 0x000000ff0900728c */ /* 0x000fc4000bf45320 */
[----:B------:R-:W-:Y:S02]  /*3850*/  UPRMT UR13, UR37, 0x654, UR13 ;  /* 0x00000654250d7896 */ /* 0x000fe4000800000d */
[----:B------:R-:W-:Y:S02]  /*3860*/  UISETP.NE.AND.EX UP3, UPT, UR5, URZ, UPT, UP3 ;  /* 0x000000ff0500728c */ /* 0x000fe4000bf65330 */
[----:B------:R-:W1:Y:S08]  /*3870*/  LDC.64 R32, c[0x0][0x348] ;  /* 0x0000d200ff207b82 */ /* 0x000e700000000a00 */
[----:B------:R-:W4:Y:S08]  /*3880*/  LDC.64 R16, c[0x0][0xb10] ;  /* 0x0002c400ff107b82 */ /* 0x000f300000000a00 */
[----:B------:R-:W1:Y:S08]  /*3890*/  LDC.64 R6, c[0x0][0xb18] ;  /* 0x0002c600ff067b82 */ /* 0x000e700000000a00 */
[----:B------:R-:W1:Y:S08]  /*38a0*/  LDC.64 R4, c[0x0][0xb28] ;  /* 0x0002ca00ff047b82 */ /* 0x000e700000000a00 */
[----:B--23--:R-:W1:Y:S02]  /*38b0*/  LDC R22, c[0x0][0x374] ;  /* 0x0000dd00ff167b82 */ /* 0x00ce640000000800 */
.L_x_75:
[C---:B------:R-:W-:Y:S02]  /*38c0*/  LEA R0, R30.reuse, UR7, 0x3 ;  /* 0x000000071e007c11 */ /* 0x040fe4000f8e18ff */
[----:B------:R-:W-:Y:S02]  /*38d0*/  SHF.L.U32 R3, R29, 0x1f, RZ ;  /* 0x0000001f1d037819 */ /* 0x000fe400000006ff */
[----:B------:R-:W-:Y:S02]  /*38e0*/  LEA R24, R30, UR7, 0x4 ;  /* 0x000000071e187c11 */ /* 0x000fe4000f8e20ff */
[----:B--2---:R-:W2:Y:S02]  /*38f0*/  SYNCS.PHASECHK.TRANS64.TRYWAIT P0, [R0+URZ+0x60], R3 ;  /* 0x00006003000075a7 */ /* 0x004ea400080011ff */
[----:B--2---:R-:W-:Y:S05]  /*3900*/  @!P0 BRA `(.L_x_67) ;  /* 0x0000004c003c8947 */ /* 0x004fea0003800000 */
.L_x_130:
[----:B------:R-:W-:Y:S01]  /*3910*/  ISETP.GE.AND P0, PT, R72, 0x1, PT ;  /* 0x000000014800780c */ /* 0x000fe20003f06270 */
[----:B------:R-:W3:Y:S01]  /*3920*/  LDS.128 R24, [R24+0xf0] ;  /* 0x0000f00018187984 */ /* 0x000ee20000000c00 */
[----:B--2---:R-:W-:Y:S01]  /*3930*/  VIADD R0, R0, 0x70 ;  /* 0x0000007000007836 */ /* 0x004fe20000000000 */
[----:B------:R-:W-:Y:S01]  /*3940*/  @!PT LDS RZ, [RZ] ;  /* 0x00000000fffff984 */ /* 0x000fe20000000800 */
[----:B------:R-:W-:Y:S01]  /*3950*/  @!PT LDS RZ, [RZ] ;  /* 0x00000000fffff984 */ /* 0x000fe20000000800 */
[----:B------:R-:W-:Y:S01]  /*3960*/  @!PT LDS RZ, [RZ] ;  /* 0x00000000fffff984 */ /* 0x000fe20000000800 */
[----:B------:R-:W-:Y:S01]  /*3970*/  @!PT LDS RZ, [RZ] ;  /* 0x00000000fffff984 */ /* 0x000fe20000000800 */
[----:B------:R2:W-:Y:S06]  /*3980*/  MEMBAR.ALL.CTA ;  /* 0x0000000000007992 */ /* 0x0005ec0000008000 */
[----:B--2---:R-:W2:Y:S01]  /*3990*/  FENCE.VIEW.ASYNC.S ;  /* 0x00000000000073c6 */ /* 0x004ea20000000000 */
[----:B------:R-:W-:Y:S04]  /*39a0*/  PRMT R0, RZ, 0x654, R0 ;  /* 0x00000654ff007816 */ /* 0x000fe80000000000 */
[----:B--2---:R2:W-:Y:S01]  /*39b0*/  SYNCS.ARRIVE.TRANS64.RED.A1T0 RZ, [R0+URZ], RZ ;  /* 0x000000ff00ff79a7 */ /* 0x0045e200081004ff */
[----:B---3--:R-:W-:Y:S11]  /*39c0*/  LOP3.LUT P3, RZ, R26, 0x1, RZ, 0xc0, !PT ;  /* 0x000000011aff7812 */ /* 0x008ff6000786c0ff */
[----:B------:R-:W-:Y:S02]  /*39d0*/  @!UPT UIADD3 URZ, UPT, UPT, URZ, URZ, URZ ;  /* 0x000000fffffff290 */ /* 0x000fe4000fffe0ff */
[----:B------:R-:W-:Y:S02]  /*39e0*/  @P3 MOV R13, R24 ;  /* 0x00000018000d3202 */ /* 0x000fe40000000f00 */
[----:B------:R-:W-:Y:S01]  /*39f0*/  @P3 LOP3.LUT R8, R25, 0xffff, RZ, 0xc0, !PT ;  /* 0x0000ffff19083812 */ /* 0x000fe200078ec0ff */
[----:B--2---:R-:W-:Y:S06]  /*3a00*/  @!P0 BRA `(.L_x_68) ;  /* 0x0000000000a48947 */ /* 0x004fec0003800000 */
[----:B-1----:R-:W-:Y:S01]  /*3a10*/  IMAD.HI.U32 R35, R22, R7, RZ ;  /* 0x0000000716237227 */ /* 0x002fe200078e00ff */
[----:B------:R-:W-:Y:S02]  /*3a20*/  ISETP.NE.AND P0, PT, R6, 0x1, PT ;  /* 0x000000010600780c */ /* 0x000fe40003f05270 */
[----:B------:R-:W-:Y:S01]  /*3a30*/  ISETP.NE.AND P2, PT, R72, 0x1, PT ;  /* 0x000000014800780c */ /* 0x000fe20003f45270 */
[----:B----4-:R-:W-:Y:S01]  /*3a40*/  IMAD.HI.U32 R34, R19, R16, RZ ;  /* 0x0000001013227227 */ /* 0x010fe200078e00ff */
[----:B------:R-:W-:Y:S02]  /*3a50*/  SHF.R.U32.HI R35, RZ, R18, R35 ;  /* 0x00000012ff237219 */ /* 0x000fe40000011623 */
[----:B------:R-:W-:Y:S01]  /*3a60*/  ISETP.NE.AND P4, PT, R2, 0x1, PT ;  /* 0x000000010200780c */ /* 0x000fe20003f85270 */
[----:B------:R-:W-:Y:S01]  /*3a70*/  IMAD.HI.U32 R36, R13, R16, RZ ;  /* 0x000000100d247227 */ /* 0x000fe200078e00ff */
[----:B------:R-:W-:Y:S02]  /*3a80*/  SHF.R.U32.HI R34, RZ, R17, R34 ;  /* 0x00000011ff227219 */ /* 0x000fe40000011622 */
[----:B------:R-:W-:Y:S01]  /*3a90*/  SEL R3, R22, R35, !P0 ;  /* 0x0000002316037207 */ /* 0x000fe20004000000 */
[C---:B------:R-:W-:Y:S01]  /*3aa0*/  IMAD.HI.U32 R35, R8.reuse, R7, RZ ;  /* 0x0000000708237227 */ /* 0x040fe200078e00ff */
[----:B------:R-:W-:Y:S02]  /*3ab0*/  SEL R11, R19, R34, !P4 ;  /* 0x00000022130b7207 */ /* 0x000fe40006000000 */
[----:B------:R-:W-:Y:S01]  /*3ac0*/  SHF.R.U32.HI R36, RZ, R17, R36 ;  /* 0x00000011ff247219 */ /* 0x000fe20000011624 */
[----:B------:R-:W-:Y:S01]  /*3ad0*/  IMAD.HI.U32 R38, R3, R4, RZ ;  /* 0x0000000403267227 */ /* 0x000fe200078e00ff */
[----:B------:R-:W-:Y:S03]  /*3ae0*/  SHF.R.U32.HI R35, RZ, R18, R35 ;  /* 0x00000012ff237219 */ /* 0x000fe60000011623 */
[----:B------:R-:W-:Y:S01]  /*3af0*/  IMAD.HI.U32 R34, R11, R4, RZ ;  /* 0x000000040b227227 */ /* 0x000fe200078e00ff */
[----:B------:R-:W-:Y:S02]  /*3b00*/  @P2 SHF.R.U32.HI R3, RZ, R5, R38 ;  /* 0x00000005ff032219 */ /* 0x000fe40000011626 */
[----:B------:R-:W-:Y:S02]  /*3b10*/  SEL R9, R8, R35, !P0 ;  /* 0x0000002308097207 */ /* 0x000fe40004000000 */
[----:B------:R-:W-:Y:S01]  /*3b20*/  @P2 SHF.R.U32.HI R11, RZ, R5, R34 ;  /* 0x00000005ff0b2219 */ /* 0x000fe20000011622 */
[C---:B------:R-:W-:Y:S01]  /*3b30*/  IMAD R10, R72.reuse, R3, RZ ;  /* 0x00000003480a7224 */ /* 0x040fe200078e02ff */
[----:B------:R-:W-:Y:S01]  /*3b40*/  SEL R3, R13, R36, !P4 ;  /* 0x000000240d037207 */ /* 0x000fe20006000000 */
[C---:B------:R-:W-:Y:S03]  /*3b50*/  IMAD.HI.U32 R14, R9.reuse, R4, RZ ;  /* 0x00000004090e7227 */ /* 0x040fe600078e00ff */
[----:B------:R-:W-:Y:S01]  /*3b60*/  ISETP.GE.AND P0, PT, R9, R10, PT ;  /* 0x0000000a0900720c */ /* 0x000fe20003f06270 */
[C---:B------:R-:W-:Y:S01]  /*3b70*/  IMAD R12, R72.reuse, R11, RZ ;  /* 0x0000000b480c7224 */ /* 0x040fe200078e02ff */
[-C--:B------:R-:W-:Y:S04]  /*3b80*/  SHF.R.U32.HI R14, RZ, R5.reuse, R14 ;  /* 0x00000005ff0e7219 */ /* 0x080fe8000001160e */
[----:B------:R-:W-:Y:S02]  /*3b90*/  ISETP.GE.OR P0, PT, R3, R12, P0 ;  /* 0x0000000c0300720c */ /* 0x000fe40000706670 */
[----:B------:R-:W-:Y:S05]  /*3ba0*/  SEL R15, R9, R14, !P2 ;  /* 0x0000000e090f7207 */ /* 0x000fea0005000000 */
[----:B------:R-:W-:Y:S04]  /*3bb0*/  IMAD.MOV R14, RZ, RZ, -R15 ;  /* 0x000000ffff0e7224 */ /* 0x000fe800078e0a0f */
[----:B------:R-:W-:Y:S02]  /*3bc0*/  IMAD R14, R72, R14, R9 ;  /* 0x0000000e480e7224 */ /* 0x000fe400078e0209 */
[C---:B------:R-:W-:Y:S05]  /*3bd0*/  @!P0 IMAD.HI.U32 R10, R3.reuse, R4, RZ ;  /* 0x00000004030a8227 */ /* 0x040fea00078e00ff */
[----:B------:R-:W-:Y:S04]  /*3be0*/  @!P0 SHF.R.U32.HI R10, RZ, R5, R10 ;  /* 0x00000005ff0a8219 */ /* 0x000fe8000001160a */
[----:B------:R-:W-:Y:S01]  /*3bf0*/  @!P0 SEL R0, R3, R10, !P2 ;  /* 0x0000000a03008207 */ /* 0x000fe20005000000 */
[----:B------:R-:W-:Y:S03]  /*3c00*/  IMAD.MOV R10, RZ, RZ, -R3 ;  /* 0x000000ffff0a7224 */ /* 0x000fe600078e0a03 */
[----:B------:R-:W-:Y:S01]  /*3c10*/  @!P0 IADD3 R15, PT, PT, R15, -R0, RZ ;  /* 0x800000000f0f8210 */ /* 0x000fe20007ffe0ff */
[----:B------:R-:W-:Y:S01]  /*3c20*/  @!P0 IMAD R0, R11, R14, R0 ;  /* 0x0000000e0b008224 */ /* 0x000fe200078e0200 */
[----:B------:R-:W-:Y:S01]  /*3c30*/  IADD3 R11, PT, PT, -R9, RZ, RZ ;  /* 0x000000ff090b7210 */ /* 0x000fe20007ffe1ff */
[----:B------:R-:W-:Y:S02]  /*3c40*/  IMAD R13, R2, R10, R13 ;  /* 0x0000000a020d7224 */ /* 0x000fe400078e020d */
[----:B------:R-:W-:Y:S02]  /*3c50*/  @!P0 IMAD R9, R15, R72, R3 ;  /* 0x000000480f098224 */ /* 0x000fe400078e0203 */
[----:B------:R-:W-:Y:S02]  /*3c60*/  @!P0 IMAD.MOV.U32 R3, RZ, RZ, R0 ;  /* 0x000000ffff038224 */ /* 0x000fe400078e0000 */
[----:B------:R-:W-:Y:S02]  /*3c70*/  IMAD R8, R6, R11, R8 ;  /* 0x0000000b06087224 */ /* 0x000fe400078e0208 */
[----:B------:R-:W-:Y:S02]  /*3c80*/  IMAD R13, R3, R2, R13 ;  /* 0x00000002030d7224 */ /* 0x000fe400078e020d */
[----:B------:R-:W-:Y:S02]  /*3c90*/  IMAD R8, R9, R6, R8 ;  /* 0x0000000609087224 */ /* 0x000fe400078e0208 */
.L_x_68:
[----:B------:R-:W-:Y:S05]  /*3ca0*/  BRA.U UP1, `(.L_x_69) ;  /* 0x0000000101107547 */ /* 0x000fea000b800000 */
[----:B------:R-:W-:Y:S04]  /*3cb0*/  MOV R0, UR6 ;  /* 0x0000000600007c02 */ /* 0x000fe80008000f00 */
[----:B------:R-:W-:Y:S04]  /*3cc0*/  SHF.L.U32 R3, R0, 0x1f, RZ ;  /* 0x0000001f00037819 */ /* 0x000fe800000006ff */
[----:B------:R-:W2:Y:S02]  /*3cd0*/  SYNCS.PHASECHK.TRANS64.TRYWAIT P0, [UR7+0x58], R3 ;  /* 0x00005803ff0075a7 */ /* 0x000ea40008001107 */
[----:B--2---:R-:W-:Y:S05]  /*3ce0*/  @!P0 BRA `(.L_x_70) ;  /* 0x0000004800588947 */ /* 0x004fea0003800000 */
.L_x_69:
[----:B------:R-:W-:Y:S02]  /*3cf0*/  R2UR UR19, R21 ;  /* 0x00000000151372ca */ /* 0x000fe400000e0000 */
[----:B------:R-:W-:Y:S02]  /*3d00*/  R2UR UR18, R20 ;  /* 0x00000000141272ca */ /* 0x000fe400000e0000 */
[----:B------:R-:W-:Y:S02]  /*3d10*/  ISETP.NE.U32.AND P2, PT, RZ, UR4, PT ;  /* 0x00000004ff007c0c */ /* 0x000fe4000bf45070 */
[----:B------:R-:W-:Y:S02]  /*3d20*/  SHF.L.U32 R12, R31, 0x1f, RZ ;  /* 0x0000001f1f0c7819 */ /* 0x000fe400000006ff */
[----:B------:R-:W-:Y:S05]  /*3d30*/  ISETP.NE.AND.EX P2, PT, RZ, UR5, PT, P2 ;  /* 0x00000005ff007c0c */ /* 0x000fea000bf45320 */
[----:B------:R-:W-:Y:S02]  /*3d40*/  USHF.L.U32 UR19, UR19, 0x7, URZ ;  /* 0x0000000713137899 */ /* 0x000fe400080006ff */
[----:B------:R-:W-:Y:S01]  /*3d50*/  USHF.L.U32 UR18, UR18, 0x7, URZ ;  /* 0x0000000712127899 */ /* 0x000fe200080006ff */
[----:B------:R-:W-:Y:S11]  /*3d60*/  BRA.U !UP3, `(.L_x_71) ;  /* 0x000000010b347547 */ /* 0x000ff6000b800000 */
[----:B------:R-:W-:Y:S01]  /*3d70*/  UPLOP3.LUT UP0, UPT, UPT, UPT, UP2, 0x80, 0x8 ;  /* 0x000000000008789c */ /* 0x000fe20003f0f020 */
[----:B--2---:R-:W-:Y:S02]  /*3d80*/  HFMA2 R0, -RZ, RZ, 0, 5.9604644775390625e-08 ;  /* 0x00000001ff007431 */ /* 0x004fe400000001ff */
[----:B------:R-:W-:Y:S03]  /*3d90*/  IMAD.MOV.U32 R171, RZ, RZ, 0x1 ;  /* 0x00000001ffab7424 */ /* 0x000fe600078e00ff */
[----:B------:R-:W-:Y:S05]  /*3da0*/  PLOP3.LUT P0, PT, PT, PT, UP0, 0x80, 0x8 ;  /* 0x000000000008781c */ /* 0x000fea0003f0f008 */
[----:B------:R-:W2:Y:S01]  /*3db0*/  @UP0 LDCU.64 UR10, c[0x0][0x888] ;  /* 0x00011100ff0a07ac */ /* 0x000ea20008000a00 */
[----:B------:R-:W-:Y:S07]  /*3dc0*/  @UP0 UIMAD UR8, UR36, UR4, URZ ;  /* 0x00000004240802a4 */ /* 0x000fee000f8e02ff */
[----:B------:R-:W-:Y:S01]  /*3dd0*/  @!P0 PRMT R171, R0, 0x7610, R171 ;  /* 0x0000761000ab8816 */ /* 0x000fe200000000ab */
[----:B--2---:R-:W-:Y:S03]  /*3de0*/  @UP0 UIMAD.WIDE UR10, UR8, 0x4, UR10 ;  /* 0x00000004080a08a5 */ /* 0x004fe6000f8e020a */
[----:B------:R-:W2:Y:S03]  /*3df0*/  @!UP0 LDCU UR8, c[0x0][0x880] ;  /* 0x00011000ff0887ac */ /* 0x000ea60008000800 */
[----:B------:R-:W-:Y:S01]  /*3e00*/  IMAD.U32 R10, RZ, RZ, UR10 ;  /* 0x0000000aff0a7e24 */ /* 0x000fe2000f8e00ff */
[----:B------:R-:W-:Y:S05]  /*3e10*/  MOV R11, UR11 ;  /* 0x0000000b000b7c02 */ /* 0x000fea0008000f00 */
[----:B-----5:R3:W5:Y:S02]  /*3e20*/  @P0 LDG.E R81, desc[UR46][R10.64] ;  /* 0x0000002e0a510981 */ /* 0x020764000c1e1900 */
[----:B--23--:R-:W-:Y:S07]  /*3e30*/  @!P0 IMAD.U32 R81, RZ, RZ, UR8 ;  /* 0x00000008ff518e24 */ /* 0x00cfee000f8e00ff */
.L_x_71:
[----:B-----5:R-:W-:Y:S01]  /*3e40*/  @!P2 FSETP.EQ.AND P0, PT, R81, RZ, PT ;  /* 0x000000ff5100a20b */ /* 0x020fe20003f02000 */
[----:B------:R-:W-:Y:S01]  /*3e50*/  @!UPT UIADD3 URZ, UPT, UPT, URZ, URZ, URZ ;  /* 0x000000fffffff290 */ /* 0x000fe2000fffe0ff */
[----:B------:R-:W-:Y:S11]  /*3e60*/  @!P2 BRA `(.L_x_72) ;  /* 0x000000000014a947 */ /* 0x000ff60003800000 */
[----:B------:R-:W-:Y:S02]  /*3e70*/  LOP3.LUT P2, RZ, R171, 0xff, RZ, 0xc0, !PT ;  /* 0x000000ffabff7812 */ /* 0x000fe4000784c0ff */
[----:B------:R-:W-:Y:S04]  /*3e80*/  PLOP3.LUT P0, PT, PT, PT, UP0, 0x80, 0x8 ;  /* 0x000000000008781c */ /* 0x000fe80003f0f008 */
[----:B------:R-:W-:Y:S07]  /*3e90*/  PLOP3.LUT P0, PT, P0, PT, PT, 0x8, 0x80 ;  /* 0x000000000080781c */ /* 0x000fee000070e170 */
[----:B------:R-:W-:Y:S11]  /*3ea0*/  @P2 FSETP.EQ.AND P0, PT, R81, RZ, PT ;  /* 0x000000ff5100220b */ /* 0x000ff60003f02000 */
[----:B------:R-:W-:Y:S02]  /*3eb0*/  @!UPT UIADD3 URZ, UPT, UPT, URZ, URZ, URZ ;  /* 0x000000fffffff290 */ /* 0x000fe4000fffe0ff */
.L_x_72:
[----:B------:R-:W3:Y:S01]  /*3ec0*/  SYNCS.PHASECHK.TRANS64.TRYWAIT P2, [UR7+0x40], R12 ;  /* 0x0000400cff0075a7 */ /* 0x000ee20008041107 */
[----:B------:R-:W-:Y:S04]  /*3ed0*/  ELECT P4, URZ, PT ;  /* 0x0000000000ff782f */ /* 0x000fe80003880000 */
[----:B------:R-:W-:Y:S11]  /*3ee0*/  PLOP3.LUT P4, PT, P0, P4, PT, 0xf2, 0x2f ;  /* 0x00000000002f781c */ /* 0x000ff60000789e72 */
[----:B------:R-:W-:Y:S02]  /*3ef0*/  @!UPT UIADD3 URZ, UPT, UPT, URZ, URZ, URZ ;  /* 0x000000fffffff290 */ /* 0x000fe4000fffe0ff */
[----:B-1----:R-:W-:Y:S05]  /*3f00*/  @!P4 IADD3 R21, P0, PT, R32, 0x580, RZ ;  /* 0x000005802015c810 */ /* 0x002fea0007f1e0ff */
[----:B------:R-:W-:Y:S01]  /*3f10*/  @!P4 IMAD.X R20, RZ, RZ, R33, P0 ;  /* 0x000000ffff14c224 */ /* 0x000fe200000e0621 */
[----:B---3--:R-:W-:Y:S07]  /*3f20*/  @!P2 BRA `(.L_x_73) ;  /* 0x0000004400e0a947 */ /* 0x008fee0003800000 */
.L_x_133:
[----:B------:R-:W3:Y:S01]  /*3f30*/  LDC.64 R14, c[0x0][0xb10] ;  /* 0x0002c400ff0e7b82 */ /* 0x000ee20000000a00 */
[----:B------:R-:W-:Y:S01]  /*3f40*/  @!P4 R2UR UR8, R20 ;  /* 0x000000001408c2ca */ /* 0x000fe200000e0000 */
[----:B------:R-:W-:Y:S01]  /*3f50*/  VOTEU.ALL UP1, P4 ;  /* 0x0000000000ff7886 */ /* 0x000fe20002020000 */
[----:B------:R-:W-:Y:S01]  /*3f60*/  @!P4 R2UR UR9, R21 ;  /* 0x000000001509c2ca */ /* 0x000fe200000e0000 */
[----:B------:R-:W-:Y:S01]  /*3f70*/  UMOV UR10, 0x0 ;  /* 0x00000000000a7882 */ /* 0x000fe20000000000 */
[----:B------:R-:W-:Y:S03]  /*3f80*/  UMOV UR11, 0x10000000 ;  /* 0x10000000000b7882 */ /* 0x000fe60000000000 */
[----:B------:R-:W5:Y:S01]  /*3f90*/  LDC.64 R10, c[0x0][0xb18] ;  /* 0x0002c600ff0a7b82 */ /* 0x000f620000000a00 */
[----:B------:R-:W-:Y:S01]  /*3fa0*/  @!UP1 UIADD3 UR16, UPT, UPT, UR7, 0x200, URZ ;  /* 0x0000020007109890 */ /* 0x000fe2000fffe0ff */
[----:B------:R-:W-:Y:S01]  /*3fb0*/  @P3 SHF.R.U32.HI R28, RZ, 0x10, R25 ;  /* 0x00000010ff1c3819 */ /* 0x000fe20000011619 */
[----:B------:R-:W-:Y:S01]  /*3fc0*/  VOTEU.ALL UP1, P4 ;  /* 0x0000000000ff7886 */ /* 0x000fe20002020000 */
[----:B------:R-:W-:Y:S01]  /*3fd0*/  UMOV UR20, UR36 ;  /* 0x0000002400147c82 */ /* 0x000fe20008000000 */
[----:B------:R-:W-:Y:S03]  /*3fe0*/  VIADD R30, R30, 0x1 ;  /* 0x000000011e1e7836 */ /* 0x000fe60000000000 */
[----:B--2---:R-:W2:Y:S01]  /*3ff0*/  @!P1 LDC R0, c[0x0][0xb20] ;  /* 0x0002c800ff009b82 */ /* 0x004ea20000000800 */
[----:B------:R-:W-:Y:S01]  /*4000*/  IMAD.U32 R21, RZ, RZ, UR8 ;  /* 0x00000008ff157e24 */ /* 0x000fe2000f8e00ff */
[----:B------:R-:W-:Y:S06]  /*4010*/  UPRMT UR8, UR37, 0x654, UR17 ;  /* 0x0000065425087896 */ /* 0x000fec0008000011 */
[----:B-1----:R-:W1:Y:S01]  /*4020*/  @!P1 LDC R3, c[0x0][0xb0c] ;  /* 0x0002c300ff039b82 */ /* 0x002e620000000800 */
[----:B------:R-:W-:Y:S01]  /*4030*/  IMAD.U32 R20, RZ, RZ, UR9 ;  /* 0x00000009ff147e24 */ /* 0x000fe2000f8e00ff */
[----:B------:R-:W-:Y:S04]  /*4040*/  @!P4 R2UR UR15, R21 ;  /* 0x00000000150fc2ca */ /* 0x000fe800000e0000 */
[----:B------:R-:W-:Y:S01]  /*4050*/  @!P4 R2UR UR14, R20 ;  /* 0x00000000140ec2ca */ /* 0x000fe200000e0000 */
[----:B------:R-:W-:Y:S11]  /*4060*/  @!P4 IMAD.MOV.U32 R20, RZ, RZ, 0x2000 ;  /* 0x00002000ff14c424 */ /* 0x000ff600078e00ff */
[----:B------:R-:W-:Y:S01]  /*4070*/  @!UPT UIADD3 URZ, UPT, UPT, URZ, URZ, URZ ;  /* 0x000000fffffff290 */ /* 0x000fe2000fffe0ff */
[----:B------:R1:W-:Y:S01]  /*4080*/  @!UP1 UTMALDG.3D [UR16], [UR14], desc[UR10] ;  /* 0x00000a100e0095b4 */ /* 0x0003e20008011000 */
[----:B------:R1:W-:Y:S02]  /*4090*/  @!P4 SYNCS.ARRIVE.TRANS64.RED.A0TR RZ, [UR7+0x30], R20 ;  /* 0x00003014ffffc9a7 */ /* 0x0003e40008300407 */
[----:B-1----:R-:W-:Y:S01]  /*40a0*/  @!P1 ISETP.NE.AND P2, PT, R3, 0x1, PT ;  /* 0x000000010300980c */ /* 0x002fe20003f45270 */
[C---:B---3--:R-:W-:Y:S01]  /*40b0*/  @!P1 IMAD.HI.U32 R14, R13.reuse, R14, RZ ;  /* 0x0000000e0d0e9227 */ /* 0x048fe200078e00ff */
[----:B-----5:R-:W-:Y:S03]  /*40c0*/  @!P1 ISETP.NE.AND P0, PT, R10, 0x1, PT ;  /* 0x000000010a00980c */ /* 0x020fe60003f05270 */
[C---:B------:R-:W-:Y:S01]  /*40d0*/  @!P1 IMAD.HI.U32 R11, R8.reuse, R11, RZ ;  /* 0x0000000b080b9227 */ /* 0x040fe200078e00ff */
[----:B------:R-:W-:Y:S04]  /*40e0*/  @!P1 SHF.R.U32.HI R14, RZ, R15, R14 ;  /* 0x0000000fff0e9219 */ /* 0x000fe8000001160e */
[----:B--2---:R-:W-:Y:S01]  /*40f0*/  @!P1 SHF.R.U32.HI R9, RZ, R0, R11 ;  /* 0x00000000ff099219 */ /* 0x004fe2000001160b */
[----:B------:R-:W-:Y:S01]  /*4100*/  SYNCS.ARRIVE.TRANS64.RED.A1T0 RZ, [UR8], RZ ;  /* 0x000000ffffff79a7 */ /* 0x000fe20008100408 */
[----:B------:R-:W-:Y:S02]  /*4110*/  @!P1 SEL R14, R13, R14, !P2 ;  /* 0x0000000e0d0e9207 */ /* 0x000fe40005000000 */
[----:B------:R-:W-:Y:S01]  /*4120*/  @!P1 SEL R9, R8, R9, !P0 ;  /* 0x0000000908099207 */ /* 0x000fe20004000000 */
[----:B------:R-:W1:Y:S04]  /*4130*/  SYNCS.PHASECHK.TRANS64.TRYWAIT P5, [UR7+0x48], R12 ;  /* 0x0000480cff0075a7 */ /* 0x000e6800080a1107 */
[----:B------:R-:W-:Y:S02]  /*4140*/  @!P1 IMAD.IADD R0, R9, 0x1, -R14 ;  /* 0x0000000109009824 */ /* 0x000fe400078e0a0e */
[----:B------:R-:W-:Y:S02]  /*4150*/  @!P1 IMAD.IADD R9, R14, 0x1, -R9 ;  /* 0x000000010e099824 */ /* 0x000fe400078e0a09 */
[----:B------:R-:W-:Y:S02]  /*4160*/  @!P1 IMAD R13, R0, R3, R13 ;  /* 0x00000003000d9224 */ /* 0x000fe400078e020d */
[----:B------:R-:W-:Y:S01]  /*4170*/  @!P1 IMAD R8, R9, R10, R8 ;  /* 0x0000000a09089224 */ /* 0x000fe200078e0208 */
[----:B-1----:R-:W-:Y:S06]  /*4180*/  @!P5 BRA `(.L_x_74) ;  /* 0x000000440060d947 */ /* 0x002fec0003800000 */
.L_x_135:
[----:B-1----:R-:W-:Y:S01]  /*4190*/  @!P4 IADD3 R3, P0, PT, R32, 0x580, RZ ;  /* 0x000005802003c810 */ /* 0x002fe20007f1e0ff */
[----:B------:R-:W-:Y:S01]  /*41a0*/  VOTEU.ALL UP1, P4 ;  /* 0x0000000000ff7886 */ /* 0x000fe20002020000 */
[----:B------:R-:W-:Y:S01]  /*41b0*/  UMOV UR20, 0x0 ;  /* 0x0000000000147882 */ /* 0x000fe20000000000 */
[----:B------:R-:W-:Y:S01]  /*41c0*/  UMOV UR21, 0x10000000 ;  /* 0x1000000000157882 */ /* 0x000fe20000000000 */
[----:B------:R-:W-:Y:S01]  /*41d0*/  @!P4 R2UR UR9, R3 ;  /* 0x000000000309c2ca */ /* 0x000fe200000e0000 */
[----:B------:R-:W-:Y:S01]  /*41e0*/  @!P4 IMAD.X R0, RZ, RZ, R33, P0 ;  /* 0x000000ffff00c224 */ /* 0x000fe200000e0621 */
[----:B------:R-:W-:Y:S01]  /*41f0*/  @!UP1 UIADD3 UR10, UPT, UPT, UR18, 0x40, URZ ;  /* 0x00000040120a9890 */ /* 0x000fe2000fffe0ff */
[----:B------:R-:W-:Y:S01]  /*4200*/  ISETP.NE.AND P0, PT, R30, 0x2, PT ;  /* 0x000000021e00780c */ /* 0x000fe20003f05270 */
[----:B------:R-:W-:Y:S01]  /*4210*/  UMOV UR11, UR19 ;  /* 0x00000013000b7c82 */ /* 0x000fe20008000000 */
[----:B------:R-:W-:Y:S01]  /*4220*/  UMOV UR12, UR36 ;  /* 0x00000024000c7c82 */ /* 0x000fe20008000000 */
[----:B------:R-:W-:Y:S01]  /*4230*/  @!P4 R2UR UR8, R0 ;  /* 0x000000000008c2ca */ /* 0x000fe200000e0000 */
[----:B------:R-:W-:Y:S01]  /*4240*/  IMAD.IADD R20, R8, 0x1, R147 ;  /* 0x0000000108147824 */ /* 0x000fe200078e0293 */
[----:B------:R-:W-:Y:S01]  /*4250*/  @P3 R2UR UR36, R28 ;  /* 0x000000001c2432ca */ /* 0x000fe200000e0000 */
[----:B------:R-:W-:Y:S01]  /*4260*/  IMAD.IADD R21, R13, 0x1, R170 ;  /* 0x000000010d157824 */ /* 0x000fe200078e02aa */
[----:B------:R-:W-:Y:S02]  /*4270*/  SEL R0, RZ, 0x1, P0 ;  /* 0x00000001ff007807 */ /* 0x000fe40000000000 */
[----:B------:R-:W-:Y:S01]  /*4280*/  LOP3.LUT R31, R31, 0x1, RZ, 0x3c, !PT ;  /* 0x000000011f1f7812 */ /* 0x000fe200078e3cff */
[----:B------:R-:W-:Y:S01]  /*4290*/  IMAD.U32 R10, RZ, RZ, UR9 ;  /* 0x00000009ff0a7e24 */ /* 0x000fe2000f8e00ff */
[----:B------:R-:W-:Y:S01]  /*42a0*/  @!UP1 UIADD3 UR9, UPT, UPT, UR7, 0x38, URZ ;  /* 0x0000003807099890 */ /* 0x000fe2000fffe0ff */
[----:B------:R-:W-:Y:S02]  /*42b0*/  LOP3.LUT R29, R29, R0, RZ, 0x3c, !PT ;  /* 0x000000001d1d7212 */ /* 0x000fe400078e3cff */
[----:B------:R-:W-:Y:S02]  /*42c0*/  SEL R30, R30, RZ, P0 ;  /* 0x000000ff1e1e7207 */ /* 0x000fe40000000000 */
[----:B------:R-:W-:Y:S01]  /*42d0*/  IMAD.U32 R11, RZ, RZ, UR8 ;  /* 0x00000008ff0b7e24 */ /* 0x000fe2000f8e00ff */
[----:B------:R-:W-:Y:S01]  /*42e0*/  @!P4 R2UR UR14, R10 ;  /* 0x000000000a0ec2ca */ /* 0x000fe200000e0000 */
[----:B------:R-:W-:Y:S01]  /*42f0*/  @!UP1 UIADD3 UR8, UPT, UPT, UR7, 0x2200, URZ ;  /* 0x0000220007089890 */ /* 0x000fe2000fffe0ff */
[----:B------:R-:W-:Y:S02]  /*4300*/  VOTEU.ALL UP1, P4 ;  /* 0x0000000000ff7886 */ /* 0x000fe40002020000 */
[----:B------:R-:W-:Y:S11]  /*4310*/  @!P4 R2UR UR15, R11 ;  /* 0x000000000b0fc2ca */ /* 0x000ff600000e0000 */
[----:B------:R-:W-:Y:S02]  /*4320*/  @!UPT UIADD3 URZ, UPT, UPT, URZ, URZ, URZ ;  /* 0x000000fffffff290 */ /* 0x000fe4000fffe0ff */
[----:B------:R2:W-:Y:S01]  /*4330*/  @!UP1 UTMALDG.3D [UR8], [UR14], desc[UR20] ;  /* 0x000014080e0095b4 */ /* 0x0005e20008011000 */
[----:B------:R2:W-:Y:S01]  /*4340*/  @!P4 SYNCS.ARRIVE.TRANS64.RED.A0TR RZ, [UR7+0x38], R23 ;  /* 0x00003817ffffc9a7 */ /* 0x0005e20008300407 */
[----:B------:R-:W-:Y:S01]  /*4350*/  UPLOP3.LUT UP1, UPT, UPT, UPT, UPT, 0x80, 0x8 ;  /* 0x000000000008789c */ /* 0x000fe20003f2f070 */
[----:B------:R-:W-:Y:S01]  /*4360*/  SYNCS.ARRIVE.TRANS64.RED.A1T0 RZ, [UR13], RZ ;  /* 0x000000ffffff79a7 */ /* 0x000fe2000810040d */
[----:B------:R-:W-:Y:S09]  /*4370*/  @P3 BRA `(.L_x_75) ;  /* 0xfffffff400503947 */ /* 0x000ff2000383ffff */
[----:B------:R-:W-:-:S04]  /*4380*/  SHF.L.U32 R3, R31, 0x1f, RZ ;  /* 0x0000001f1f037819 */ /* 0x000fc800000006ff */
[----:B------:R-:W1:Y:S02]  /*4390*/  SYNCS.PHASECHK.TRANS64.TRYWAIT P0, [UR7+0x40], R3 ;  /* 0x00004003ff0075a7 */ /* 0x000e640008001107 */
[----:B-1----:R-:W-:Y:S05]  /*43a0*/  @!P0 BRA `(.L_x_76) ;  /* 0x0000004000f08947 */ /* 0x002fea0003800000 */
.L_x_137:
[----:B-1----:R-:W-:-:S07]  /*43b0*/  MOV R0, UR7 ;  /* 0x0000000700007c02 */ /* 0x002fce0008000f00 */
.L_x_77:
[----:B-1----:R-:W-:-:S04]  /*43c0*/  SHF.L.U32 R3, R31, 0x1f, RZ ;  /* 0x0000001f1f037819 */ /* 0x002fc800000006ff */
[----:B------:R1:W3:Y:S03]  /*43d0*/  SYNCS.PHASECHK.TRANS64.TRYWAIT P0, [R0+URZ+0x48], R3 ;  /* 0x00004803000075a7 */ /* 0x0002e600080011ff */
[----:B---3--:R-:W-:Y:S05]  /*43e0*/  @!P0 NANOSLEEP.SYNCS 0x989680 ;  /* 0x009896800000895d */ /* 0x008fea0003900000 */
[----:B------:R-:W3:Y:S02]  /*43f0*/  @!P0 SYNCS.PHASECHK.TRANS64 P0, [R0+URZ+0x48], R3 ;  /* 0x00004803000085a7 */ /* 0x000ee400080010ff */
[----:B--23--:R-:W-:Y:S05]  /*4400*/  @P0 EXIT ;  /* 0x000000000000094d */ /* 0x00cfea0003800000 */
[----:B------:R-:W-:Y:S05]  /*4410*/  BRA `(.L_x_77) ;  /* 0xfffffffc00e87947 */ /* 0x000fea000383ffff */
.L_x_66:
[----:B------:R-:W-:-:S06]  /*4420*/  UISETP.GE.AND UP1, UPT, UR8, 0x4, UPT ;  /* 0x000000040800788c */ /* 0x000fcc000bf26270 */
[----:B------:R-:W-:-:S13]  /*4430*/  PLOP3.LUT P0, PT, PT, PT, UP1, 0x80, 0x8 ;  /* 0x000000000008781c */ /* 0x000fda0003f0f018 */
[----:B------:R-:W-:Y:S05]  /*4440*/  @!P0 EXIT ;  /* 0x000000000000894d */ /* 0x000fea0003800000 */
[----:B------:R-:W-:Y:S01]  /*4450*/  BAR.SYNC.DEFER_BLOCKING 0x6, 0xa0 ;  /* 0x0182800000007b1d */ /* 0x000fe20000010000 */
[C---:B------:R-:W-:Y:S01]  /*4460*/  IMAD.SHL.U32 R3, R189.reuse, 0x40, RZ ;  /* 0x00000040bd037824 */ /* 0x040fe200078e00ff */
[C---:B------:R-:W-:Y:S01]  /*4470*/  LOP3.LUT R193, R189.reuse, 0x60, RZ, 0xc0, !PT ;  /* 0x00000060bdc17812 */ /* 0x040fe200078ec0ff */
[C---:B------:R-:W-:Y:S01]  /*4480*/  IMAD.SHL.U32 R172, R189.reuse, 0x8, RZ ;  /* 0x00000008bdac7824 */ /* 0x040fe200078e00ff */
[C---:B------:R-:W-:Y:S01]  /*4490*/  LOP3.LUT R191, R189.reuse, 0x2, RZ, 0xc0, !PT ;  /* 0x00000002bdbf7812 */ /* 0x040fe200078ec0ff */
[----:B------:R-:W-:Y:S01]  /*44a0*/  IMAD.U32 R79, R189, 0x10000, RZ ;  /* 0x00010000bd4f7824 */ /* 0x000fe200078e00ff */
[----:B------:R-:W-:Y:S02]  /*44b0*/  UMOV UR49, 0x400 ;  /* 0x0000040000317882 */ /* 0x000fe40000000000 */
[----:B------:R-:W1:Y:S01]  /*44c0*/  LDC R177, c[0x0][0x370] ;  /* 0x0000dc00ffb17b82 */ /* 0x000e620000000800 */
[----:B------:R-:W-:Y:S01]  /*44d0*/  ULEA UR49, UR37, UR49, 0x18 ;  /* 0x0000003125317291 */ /* 0x000fe2000f8ec0ff */
[----:B------:R-:W-:Y:S01]  /*44e0*/  LOP3.LUT R5, R3, 0x180, RZ, 0xc0, !PT ;  /* 0x0000018003057812 */ /* 0x000fe200078ec0ff */
[----:B------:R-:W-:Y:S01]  /*44f0*/  HFMA2 R195, -RZ, RZ, 0, 0 ;  /* 0x00000000ffc37431 */ /* 0x000fe200000001ff */
[----:B------:R-:W-:Y:S01]  /*4500*/  LOP3.LUT R79, R79, 0x600000, RZ, 0xc0, !PT ;  /* 0x006000004f4f7812 */ /* 0x000fe200078ec0ff */
[----:B------:R-:W-:Y:S01]  /*4510*/  UIADD3 UR4, UPT, UPT, UR49, 0x4200, URZ ;  /* 0x0000420031047890 */ /* 0x000fe2000fffe0ff */
[----:B------:R-:W-:Y:S01]  /*4520*/  LOP3.LUT R172, R5, 0x30, R172, 0xf8, !PT ;  /* 0x0000003005ac7812 */ /* 0x000fe200078ef8ac */
[----:B------:R-:W-:Y:S01]  /*4530*/  IMAD.MOV.U32 R76, RZ, RZ, RZ ;  /* 0x000000ffff4c7224 */ /* 0x000fe200078e00ff */
[----:B------:R-:W2:Y:S01]  /*4540*/  LDC R74, c[0x0][0xb0c] ;  /* 0x0002c300ff4a7b82 */ /* 0x000ea20000000800 */
[----:B------:R-:W-:-:S02]  /*4550*/  LOP3.LUT R189, R189, 0x4, RZ, 0xc0, !PT ;  /* 0x00000004bdbd7812 */ /* 0x000fc400078ec0ff */
[----:B------:R-:W-:Y:S02]  /*4560*/  CS2R R182, SRZ ;  /* 0x0000000000b67805 */ /* 0x000fe4000001ff00 */
[----:B------:R-:W-:Y:S02]  /*4570*/  LOP3.LUT R172, R172, 0x1e40, R3, 0xf8, !PT ;  /* 0x00001e40acac7812 */ /* 0x000fe400078ef803 */
[----:B------:R-:W-:Y:S02]  /*4580*/  CS2R R180, SRZ ;  /* 0x0000000000b47805 */ /* 0x000fe4000001ff00 */
[----:B------:R-:W-:Y:S01]  /*4590*/  IADD3 R188, PT, PT, -R189, 0x2, RZ ;  /* 0x00000002bdbc7810 */ /* 0x000fe20007ffe1ff */
[----:B------:R-:W-:Y:S01]  /*45a0*/  IMAD.MOV R176, RZ, RZ, -R191 ;  /* 0x000000ffffb07224 */ /* 0x000fe200078e0abf */
[----:B------:R-:W-:Y:S01]  /*45b0*/  MOV R192, UR4 ;  /* 0x0000000400c07c02 */ /* 0x000fe20008000f00 */
[----:B------:R-:W4:Y:S01]  /*45c0*/  LDC R174, c[0x0][0xb20] ;  /* 0x0002c800ffae7b82 */ /* 0x000f220000000800 */
[----:B------:R-:W3:Y:S01]  /*45d0*/  LDS R0, [UR49+0x110] ;  /* 0x00011031ff007984 */ /* 0x000ee20008000800 */
[----:B------:R-:W-:Y:S01]  /*45e0*/  VIADD R190, R172, UR49 ;  /* 0x00000031acbe7c36 */ /* 0x000fe20008000000 */
[----:B------:R-:W1:Y:S01]  /*45f0*/  LDCU.64 UR52, c[0x0][0x348] ;  /* 0x00006900ff3477ac */ /* 0x000e620008000a00 */
[----:B------:R-:W-:-:S02]  /*4600*/  IMAD.MOV R175, RZ, RZ, -R189 ;  /* 0x000000ffffaf7224 */ /* 0x000fc400078e0abd */
[----:B------:R-:W-:Y:S01]  /*4610*/  VIADD R190, R190, 0x200 ;  /* 0x00000200bebe7836 */ /* 0x000fe20000000000 */
[----:B------:R-:W1:Y:S01]  /*4620*/  LDCU.64 UR38, c[0x0][0x888] ;  /* 0x00011100ff2677ac */ /* 0x000e620008000a00 */
[----:B------:R-:W1:Y:S01]  /*4630*/  LDC R73, c[0x0][0xb30] ;  /* 0x0002cc00ff497b82 */ /* 0x000e620000000800 */
[----:B------:R-:W1:Y:S01]  /*4640*/  LDCU.64 UR44, c[0x0][0x890] ;  /* 0x00011200ff2c77ac */ /* 0x000e620008000a00 */
[----:B------:R-:W-:-:S06]  /*4650*/  UIADD3 UR48, UPT, UPT, UR49, 0x200, URZ ;  /* 0x0000020031307890 */ /* 0x000fcc000fffe0ff */
[----:B------:R-:W1:Y:S08]  /*4660*/  LDC.64 R168, c[0x0][0xb10] ;  /* 0x0002c400ffa87b82 */ /* 0x000e700000000a00 */
[----:B------:R-:W1:Y:S08]  /*4670*/  LDC.64 R70, c[0x0][0xb18] ;  /* 0x0002c600ff467b82 */ /* 0x000e700000000a00 */
[----:B------:R-:W1:Y:S08]  /*4680*/  LDC.64 R68, c[0x0][0xb28] ;  /* 0x0002ca00ff447b82 */ /* 0x000e700000000a00 */
[----:B------:R-:W1:Y:S01]  /*4690*/  LDC.64 R166, c[0x0][0x8b0] ;  /* 0x00022c00ffa67b82 */ /* 0x000e620000000a00 */
[----:B---3--:R-:W-:-:S07]  /*46a0*/  IMAD.IADD R79, R0, 0x1, R79 ;  /* 0x00000001004f7824 */ /* 0x008fce00078e024f */
[----:B------:R-:W3:Y:S08]  /*46b0*/  LDC.64 R164, c[0x0][0x8a8] ;  /* 0x00022a00ffa47b82 */ /* 0x000ef00000000a00 */
[----:B--2-4-:R-:W1:Y:S02]  /*46c0*/  LDC R178, c[0x0][0x374] ;  /* 0x0000dd00ffb27b82 */ /* 0x014e640000000800 */
.L_x_104:
[C---:B------:R-:W-:Y:S02]  /*46d0*/  LEA R0, R195.reuse, UR49, 0x3 ;  /* 0x00000031c3007c11 */ /* 0x040fe4000f8e18ff */
[----:B------:R-:W-:Y:S02]  /*46e0*/  SHF.L.U32 R3, R182, 0x1f, RZ ;  /* 0x0000001fb6037819 */ /* 0x000fe400000006ff */
[----:B------:R-:W-:Y:S02]  /*46f0*/  LEA R16, R195, UR49, 0x4 ;  /* 0x00000031c3107c11 */ /* 0x000fe4000f8e20ff */
[----:B------:R-:W2:Y:S02]  /*4700*/  SYNCS.PHASECHK.TRANS64.TRYWAIT P0, [R0+URZ+0x60], R3 ;  /* 0x00006003000075a7 */ /* 0x000ea400080011ff */
[----:B-12---:R-:W-:Y:S05]  /*4710*/  @!P0 BRA `(.L_x_78) ;  /* 0x00000040002c8947 */ /* 0x006fea0003800000 */
.L_x_138:
[----:B------:R-:W4:Y:S01]  /*4720*/  LDC.64 R12, c[0x0][0xb10] ;  /* 0x0002c400ff0c7b82 */ /* 0x000f220000000a00 */
[----:B------:R-:W3:Y:S01]  /*4730*/  LDS.128 R16, [R16+0xf0] ;  /* 0x0000f00010107984 */ /* 0x000ee20000000c00 */
[----:B-1----:R-:W-:Y:S01]  /*4740*/  ISETP.NE.AND P1, PT, R73, 0x1, PT ;  /* 0x000000014900780c */ /* 0x002fe20003f25270 */
[----:B--2---:R-:W-:Y:S01]  /*4750*/  VIADD R0, R0, 0x70 ;  /* 0x0000007000007836 */ /* 0x004fe20000000000 */
[----:B------:R-:W-:Y:S04]  /*4760*/  ISETP.GE.AND P0, PT, R72, 0x1, PT ;  /* 0x000000014800780c */ /* 0x000fe80003f06270 */
[----:B------:R-:W1:Y:S01]  /*4770*/  LDC.64 R10, c[0x0][0xb18] ;  /* 0x0002c600ff0a7b82 */ /* 0x000e620000000a00 */
[----:B------:R-:W-:Y:S01]  /*4780*/  PRMT R0, RZ, 0x654, R0 ;  /* 0x00000654ff007816 */ /* 0x000fe20000000000 */
[----:B------:R-:W-:Y:S01]  /*4790*/  @!PT LDS RZ, [RZ] ;  /* 0x00000000fffff984 */ /* 0x000fe20000000800 */
[----:B------:R-:W-:Y:S01]  /*47a0*/  @!PT LDS RZ, [RZ] ;  /* 0x00000000fffff984 */ /* 0x000fe20000000800 */
[----:B------:R-:W-:Y:S01]  /*47b0*/  @!PT LDS RZ, [RZ] ;  /* 0x00000000fffff984 */ /* 0x000fe20000000800 */
[----:B------:R-:W-:Y:S01]  /*47c0*/  @!PT LDS RZ, [RZ] ;  /* 0x00000000fffff984 */ /* 0x000fe20000000800 */
[----:B------:R2:W-:Y:S06]  /*47d0*/  MEMBAR.ALL.CTA ;  /* 0x0000000000007992 */ /* 0x0005ec0000008000 */
[----:B--2---:R-:W2:Y:S01]  /*47e0*/  FENCE.VIEW.ASYNC.S ;  /* 0x00000000000073c6 */ /* 0x004ea20000000000 */
[----:B------:R-:W1:Y:S08]  /*47f0*/  @!P1 LDC R14, c[0x0][0xb20] ;  /* 0x0002c800ff0e9b82 */ /* 0x000e700000000800 */
[----:B------:R-:W1:Y:S01]  /*4800*/  @!P1 LDC R9, c[0x0][0xb0c] ;  /* 0x0002c300ff099b82 */ /* 0x000e620000000800 */
[----:B--2---:R2:W-:Y:S01]  /*4810*/  SYNCS.ARRIVE.TRANS64.RED.A1T0 RZ, [R0+URZ], RZ ;  /* 0x000000ff00ff79a7 */ /* 0x0045e200081004ff */
[----:B---3--:R-:W-:Y:S04]  /*4820*/  LOP3.LUT P4, RZ, R18, 0x1, RZ, 0xc0, !PT ;  /* 0x0000000112ff7812 */ /* 0x008fe8000788c0ff */
[----:B------:R-:W-:Y:S09]  /*4830*/  P2R R194, PR, RZ, 0x10 ;  /* 0x00000010ffc27803 */ /* 0x000ff20000000000 */
[----:B------:R-:W-:Y:S02]  /*4840*/  @P4 MOV R77, R16 ;  /* 0x00000010004d4202 */ /* 0x000fe40000000f00 */
[----:B------:R-:W-:Y:S01]  /*4850*/  @P4 LOP3.LUT R75, R17, 0xffff, RZ, 0xc0, !PT ;  /* 0x0000ffff114b4812 */ /* 0x000fe200078ec0ff */
[----:B--2-4-:R-:W-:Y:S06]  /*4860*/  @!P0 BRA `(.L_x_79) ;  /* 0x0000000000a48947 */ /* 0x014fec0003800000 */
[----:B------:R-:W-:Y:S01]  /*4870*/  IMAD.HI.U32 R23, R178, R71, RZ ;  /* 0x00000047b2177227 */ /* 0x000fe200078e00ff */
[----:B------:R-:W-:Y:S02]  /*4880*/  ISETP.NE.AND P0, PT, R70, 0x1, PT ;  /* 0x000000014600780c */ /* 0x000fe40003f05270 */
[----:B------:R-:W-:Y:S01]  /*4890*/  ISETP.NE.AND P2, PT, R72, 0x1, PT ;  /* 0x000000014800780c */ /* 0x000fe20003f45270 */
[----:B------:R-:W-:Y:S01]  /*48a0*/  IMAD.HI.U32 R22, R177, R168, RZ ;  /* 0x000000a8b1167227 */ /* 0x000fe200078e00ff */
[----:B------:R-:W-:Y:S02]  /*48b0*/  SHF.R.U32.HI R23, RZ, R174, R23 ;  /* 0x000000aeff177219 */ /* 0x000fe40000011617 */
[----:B------:R-:W-:Y:S01]  /*48c0*/  ISETP.NE.AND P3, PT, R74, 0x1, PT ;  /* 0x000000014a00780c */ /* 0x000fe20003f65270 */
[----:B------:R-:W-:Y:S01]  /*48d0*/  IMAD.HI.U32 R26, R77, R168, RZ ;  /* 0x000000a84d1a7227 */ /* 0x000fe200078e00ff */
[----:B------:R-:W-:Y:S02]  /*48e0*/  SHF.R.U32.HI R22, RZ, R169, R22 ;  /* 0x000000a9ff167219 */ /* 0x000fe40000011616 */
[----:B------:R-:W-:Y:S01]  /*48f0*/  SEL R3, R178, R23, !P0 ;  /* 0x00000017b2037207 */ /* 0x000fe20004000000 */
[----:B------:R-:W-:Y:S01]  /*4900*/  IMAD.HI.U32 R23, R75, R71, RZ ;  /* 0x000000474b177227 */ /* 0x000fe200078e00ff */
[----:B------:R-:W-:Y:S02]  /*4910*/  SEL R7, R177, R22, !P3 ;  /* 0x00000016b1077207 */ /* 0x000fe40005800000 */
[----:B------:R-:W-:Y:S01]  /*4920*/  SHF.R.U32.HI R26, RZ, R169, R26 ;  /* 0x000000a9ff1a7219 */ /* 0x000fe2000001161a */
[-C--:B------:R-:W-:Y:S04]  /*4930*/  IMAD.HI.U32 R22, R3, R68.reuse, RZ ;  /* 0x0000004403167227 */ /* 0x080fe800078e00ff */
[----:B------:R-:W-:Y:S01]  /*4940*/  IMAD.HI.U32 R24, R7, R68, RZ ;  /* 0x0000004407187227 */ /* 0x000fe200078e00ff */
[-C--:B------:R-:W-:Y:S02]  /*4950*/  @P2 SHF.R.U32.HI R3, RZ, R69.reuse, R22 ;  /* 0x00000045ff032219 */ /* 0x080fe40000011616 */
[----:B------:R-:W-:Y:S02]  /*4960*/  SHF.R.U32.HI R22, RZ, R174, R23 ;  /* 0x000000aeff167219 */ /* 0x000fe40000011617 */
[----:B------:R-:W-:Y:S01]  /*4970*/  @P2 SHF.R.U32.HI R7, RZ, R69, R24 ;  /* 0x00000045ff072219 */ /* 0x000fe20000011618 */
[C---:B------:R-:W-:Y:S01]  /*4980*/  IMAD R2, R72.reuse, R3, RZ ;  /* 0x0000000348027224 */ /* 0x040fe200078e02ff */
[----:B------:R-:W-:Y:S02]  /*4990*/  SEL R5, R75, R22, !P0 ;  /* 0x000000164b057207 */ /* 0x000fe40004000000 */
[----:B------:R-:W-:Y:S01]  /*49a0*/  SEL R3, R77, R26, !P3 ;  /* 0x0000001a4d037207 */ /* 0x000fe20005800000 */
[----:B------:R-:W-:Y:S01]  /*49b0*/  IMAD R4, R72, R7, RZ ;  /* 0x0000000748047224 */ /* 0x000fe200078e02ff */
[C---:B------:R-:W-:Y:S01]  /*49c0*/  ISETP.GE.AND P0, PT, R5.reuse, R2, PT ;  /* 0x000000020500720c */ /* 0x040fe20003f06270 */
[----:B------:R-:W-:Y:S03]  /*49d0*/  IMAD.HI.U32 R6, R5, R68, RZ ;  /* 0x0000004405067227 */ /* 0x000fe600078e00ff */
[----:B------:R-:W-:Y:S01]  /*49e0*/  ISETP.GE.OR P0, PT, R3, R4, P0 ;  /* 0x000000040300720c */ /* 0x000fe20000706670 */
[----:B------:R-:W-:Y:S01]  /*49f0*/  IMAD.MOV R4, RZ, RZ, -R3 ;  /* 0x000000ffff047224 */ /* 0x000fe200078e0a03 */
[-C--:B------:R-:W-:Y:S03]  /*4a00*/  SHF.R.U32.HI R6, RZ, R69.reuse, R6 ;  /* 0x00000045ff067219 */ /* 0x080fe60000011606 */
[----:B------:R-:W-:Y:S01]  /*4a10*/  IMAD R77, R74, R4, R77 ;  /* 0x000000044a4d7224 */ /* 0x000fe200078e024d */
[----:B------:R-:W-:Y:S05]  /*4a20*/  SEL R15, R5, R6, !P2 ;  /* 0x00000006050f7207 */ /* 0x000fea0005000000 */
[----:B------:R-:W-:Y:S02]  /*4a30*/  IMAD.MOV R6, RZ, RZ, -R15 ;  /* 0x000000ffff067224 */ /* 0x000fe400078e0a0f */
[C---:B------:R-:W-:Y:S04]  /*4a40*/  @!P0 IMAD.HI.U32 R2, R3.reuse, R68, RZ ;  /* 0x0000004403028227 */ /* 0x040fe800078e00ff */
[----:B------:R-:W-:Y:S01]  /*4a50*/  IMAD R6, R72, R6, R5 ;  /* 0x0000000648067224 */ /* 0x000fe200078e0205 */
[----:B------:R-:W-:Y:S04]  /*4a60*/  @!P0 SHF.R.U32.HI R2, RZ, R69, R2 ;  /* 0x00000045ff028219 */ /* 0x000fe80000011602 */
[----:B------:R-:W-:Y:S02]  /*4a70*/  @!P0 SEL R0, R3, R2, !P2 ;  /* 0x0000000203008207 */ /* 0x000fe40005000000 */
[----:B------:R-:W-:Y:S02]  /*4a80*/  IADD3 R2, PT, PT, -R5, RZ, RZ ;  /* 0x000000ff05027210 */ /* 0x000fe40007ffe1ff */
[----:B------:R-:W-:Y:S01]  /*4a90*/  @!P0 IADD3 R8, PT, PT, R15, -R0, RZ ;  /* 0x800000000f088210 */ /* 0x000fe20007ffe0ff */
[----:B------:R-:W-:Y:S02]  /*4aa0*/  @!P0 IMAD R0, R7, R6, R0 ;  /* 0x0000000607008224 */ /* 0x000fe400078e0200 */
[----:B------:R-:W-:Y:S02]  /*4ab0*/  IMAD R75, R70, R2, R75 ;  /* 0x00000002464b7224 */ /* 0x000fe400078e024b */
[----:B------:R-:W-:Y:S02]  /*4ac0*/  @!P0 IMAD R5, R8, R72, R3 ;  /* 0x0000004808058224 */ /* 0x000fe400078e0203 */
[----:B------:R-:W-:Y:S04]  /*4ad0*/  @!P0 IMAD.MOV.U32 R3, RZ, RZ, R0 ;  /* 0x000000ffff038224 */ /* 0x000fe800078e0000 */
[----:B------:R-:W-:Y:S02]  /*4ae0*/  IMAD R77, R3, R74, R77 ;  /* 0x0000004a034d7224 */ /* 0x000fe400078e024d */
[----:B------:R-:W-:Y:S07]  /*4af0*/  IMAD R75, R5, R70, R75 ;  /* 0x00000046054b7224 */ /* 0x000fee00078e024b */
.L_x_79:
[----:B-1----:R-:W-:Y:S01]  /*4b00*/  @!P1 ISETP.NE.AND P0, PT, R10, 0x1, PT ;  /* 0x000000010a00980c */ /* 0x002fe20003f05270 */
[----:B------:R-:W-:Y:S01]  /*4b10*/  @!P1 IMAD.HI.U32 R0, R77, R12, RZ ;  /* 0x0000000c4d009227 */ /* 0x000fe200078e00ff */
[----:B------:R-:W-:Y:S01]  /*4b20*/  @!P1 ISETP.NE.AND P2, PT, R9, 0x1, PT ;  /* 0x000000010900980c */ /* 0x000fe20003f45270 */
[----:B------:R-:W-:Y:S01]  /*4b30*/  ULOP3.LUT UP0, URZ, UR48, 0x1b0, URZ, 0xc0, !UPT ;  /* 0x000001b030ff7892 */ /* 0x000fe2000f80c0ff */
[----:B------:R-:W-:Y:S01]  /*4b40*/  R2UR UR42, R21 ;  /* 0x00000000152a72ca */ /* 0x000fe200000e0000 */
[----:B------:R-:W-:Y:S01]  /*4b50*/  @!P1 IMAD.HI.U32 R3, R75, R11, RZ ;  /* 0x0000000b4b039227 */ /* 0x000fe200078e00ff */
[----:B------:R-:W-:Y:S02]  /*4b60*/  @!P1 SHF.R.U32.HI R0, RZ, R13, R0 ;  /* 0x0000000dff009219 */ /* 0x000fe40000011600 */
[----:B------:R-:W-:Y:S01]  /*4b70*/  R2UR UR41, R20 ;  /* 0x00000000142972ca */ /* 0x000fe200000e0000 */
[----:B------:R-:W-:Y:S01]  /*4b80*/  VIADD R195, R195, 0x1 ;  /* 0x00000001c3c37836 */ /* 0x000fe20000000000 */
[----:B------:R-:W-:Y:S02]  /*4b90*/  @!P1 SHF.R.U32.HI R2, RZ, R14, R3 ;  /* 0x0000000eff029219 */ /* 0x000fe40000011603 */
[----:B------:R-:W-:Y:S02]  /*4ba0*/  @!P1 SEL R3, R77, R0, !P2 ;  /* 0x000000004d039207 */ /* 0x000fe40005000000 */
[----:B------:R-:W-:Y:S02]  /*4bb0*/  @!P1 SEL R2, R75, R2, !P0 ;  /* 0x000000024b029207 */ /* 0x000fe40004000000 */
[----:B------:R-:W-:Y:S01]  /*4bc0*/  @P4 SHF.R.U32.HI R179, RZ, 0x10, R17 ;  /* 0x00000010ffb34819 */ /* 0x000fe20000011611 */
[----:B------:R-:W-:Y:S02]  /*4bd0*/  USHF.L.U32 UR42, UR42, 0x7, URZ ;  /* 0x000000072a2a7899 */ /* 0x000fe400080006ff */
[----:B------:R-:W-:Y:S02]  /*4be0*/  @!P1 IMAD.IADD R0, R2, 0x1, -R3 ;  /* 0x0000000102009824 */ /* 0x000fe400078e0a03 */
[----:B------:R-:W-:Y:S01]  /*4bf0*/  @!P1 IMAD.IADD R2, R3, 0x1, -R2 ;  /* 0x0000000103029824 */ /* 0x000fe200078e0a02 */
[----:B------:R-:W-:Y:S01]  /*4c00*/  USHF.L.U32 UR41, UR41, 0x7, URZ ;  /* 0x0000000729297899 */ /* 0x000fe200080006ff */
[----:B------:R-:W-:Y:S02]  /*4c10*/  @!P1 IMAD R77, R0, R9, R77 ;  /* 0x00000009004d9224 */ /* 0x000fe400078e024d */
[----:B------:R-:W-:Y:S01]  /*4c20*/  @!P1 IMAD R75, R2, R10, R75 ;  /* 0x0000000a024b9224 */ /* 0x000fe200078e024b */
[----:B------:R-:W-:Y:S08]  /*4c30*/  BRA.U !UP0, `(.L_x_80) ;  /* 0x0000000108407547 */ /* 0x000ff0000b800000 */
[----:B------:R-:W1:Y:S01]  /*4c40*/  LDCU.64 UR8, c[0x4][0x80] ;  /* 0x01001000ff0877ac */ /* 0x000e620008000a00 */
[----:B------:R-:W-:Y:S01]  /*4c50*/  MOV R3, 0x0 ;  /* 0x0000000000037802 */ /* 0x000fe20000000f00 */
[----:B------:R-:W-:Y:S02]  /*4c60*/  HFMA2 R12, -RZ, RZ, 0, 5.9604644775390625e-08 ;  /* 0x00000001ff0c7431 */ /* 0x000fe400000001ff */
[----:B------:R-:W-:Y:S02]  /*4c70*/  IMAD.MOV.U32 R8, RZ, RZ, 0x70 ;  /* 0x00000070ff087424 */ /* 0x000fe400078e00ff */
[----:B------:R-:W-:Y:S01]  /*4c80*/  IMAD.MOV.U32 R13, RZ, RZ, RZ ;  /* 0x000000ffff0d7224 */ /* 0x000fe200078e00ff */
[----:B------:R-:W2:Y:S01]  /*4c90*/  LDCU.64 UR6, c[0x4][0x88] ;  /* 0x01001100ff0677ac */ /* 0x000ea20008000a00 */
[----:B------:R-:W3:Y:S01]  /*4ca0*/  LDC.64 R2, c[0x4][R3] ;  /* 0x0100000003027b82 */ /* 0x000ee20000000a00 */
[----:B------:R-:W4:Y:S01]  /*4cb0*/  LDCU.64 UR4, c[0x4][0x8] ;  /* 0x01000100ff0477ac */ /* 0x000f220008000a00 */
[----:B-1----:R-:W-:Y:S01]  /*4cc0*/  MOV R5, UR9 ;  /* 0x0000000900057c02 */ /* 0x002fe20008000f00 */
[----:B------:R-:W-:Y:S01]  /*4cd0*/  IMAD.U32 R4, RZ, RZ, UR8 ;  /* 0x00000008ff047e24 */ /* 0x000fe2000f8e00ff */
[----:B--2---:R-:W-:Y:S01]  /*4ce0*/  MOV R7, UR7 ;  /* 0x0000000700077c02 */ /* 0x004fe20008000f00 */
[----:B------:R-:W-:Y:S01]  /*4cf0*/  IMAD.U32 R6, RZ, RZ, UR6 ;  /* 0x00000006ff067e24 */ /* 0x000fe2000f8e00ff */
[----:B----4-:R-:W-:Y:S01]  /*4d00*/  MOV R11, UR5 ;  /* 0x00000005000b7c02 */ /* 0x010fe20008000f00 */
[----:B------:R-:W-:Y:S02]  /*4d10*/  IMAD.U32 R10, RZ, RZ, UR4 ;  /* 0x00000004ff0a7e24 */ /* 0x000fe4000f8e00ff */
[----:B------:R-:W-:Y:S07]  /*4d20*/  LEPC R20, `(.L_x_80) ;  /* 0x000000001014794e */ /* 0x000fee0000000000 */
[----:B---3-5:R-:W-:Y:S05]  /*4d30*/  CALL.ABS.NOINC R2 ;  /* 0x0000000002007343 */ /* 0x028fea0003c00000 */
.L_x_80:
[----:B------:R-:W-:Y:S01]  /*4d40*/  LOP3.LUT P0, RZ, R192, 0x1b0, RZ, 0xc0, !PT ;  /* 0x000001b0c0ff7812 */ /* 0x000fe2000780c0ff */
[----:B------:R-:W-:Y:S11]  /*4d50*/  BSSY.RECONVERGENT B6, `(.L_x_81) ;  /* 0x0000013000067945 */ /* 0x000ff60003800200 */
[----:B------:R-:W-:Y:S01]  /*4d60*/  @!UPT UIADD3 URZ, UPT, UPT, URZ, URZ, URZ ;  /* 0x000000fffffff290 */ /* 0x000fe2000fffe0ff */
[----:B------:R-:W-:Y:S05]  /*4d70*/  @!P0 BRA `(.L_x_82) ;  /* 0x0000000000408947 */ /* 0x000fea0003800000 */
        /* <DEDUP_REMOVED lines=16> */
.L_x_82:
[----:B------:R-:W-:Y:S05]  /*4e80*/  BSYNC.RECONVERGENT B6 ;  /* 0x0000000000067941 */ /* 0x000fea0003800200 */
.L_x_81:
[----:B------:R-:W-:Y:S01]  /*4e90*/  ISETP.NE.U32.AND P4, PT, R166, RZ, PT ;  /* 0x000000ffa600720c */ /* 0x000fe20003f85070 */
[----:B------:R-:W-:Y:S01]  /*4ea0*/  UISETP.NE.AND UP2, UPT, UR50, URZ, UPT ;  /* 0x000000ff3200728c */ /* 0x000fe2000bf45270 */
[----:B------:R-:W-:Y:S01]  /*4eb0*/  ISETP.NE.U32.AND P2, PT, RZ, UR38, PT ;  /* 0x00000026ff007c0c */ /* 0x000fe2000bf45070 */
[----:B------:R-:W-:Y:S01]  /*4ec0*/  UISETP.NE.U32.AND UP1, UPT, UR44, URZ, UPT ;  /* 0x000000ff2c00728c */ /* 0x000fe2000bf25070 */
[----:B------:R-:W-:Y:S01]  /*4ed0*/  ISETP.NE.AND.EX P4, PT, R167, RZ, PT, P4 ;  /* 0x000000ffa700720c */ /* 0x000fe20003f85340 */
[----:B------:R-:W-:Y:S01]  /*4ee0*/  UPLOP3.LUT UP0, UPT, UPT, UPT, UPT, 0x40, 0x4 ;  /* 0x000000000004789c */ /* 0x000fe20003f0e870 */
[----:B------:R-:W-:Y:S01]  /*4ef0*/  ISETP.NE.AND.EX P2, PT, RZ, UR39, PT, P2 ;  /* 0x00000027ff007c0c */ /* 0x000fe2000bf45320 */
[----:B------:R-:W-:Y:S01]  /*4f00*/  UISETP.NE.AND.EX UP1, UPT, UR45, URZ, UPT, UP1 ;  /* 0x000000ff2d00728c */ /* 0x000fe2000bf25310 */
[----:B------:R-:W-:Y:S04]  /*4f10*/  PLOP3.LUT P1, PT, PT, PT, UP2, 0x80, 0x8 ;  /* 0x000000000008781c */ /* 0x000fe80003f2f028 */
[----:B------:R-:W-:Y:S06]  /*4f20*/  @UP2 UPLOP3.LUT UP0, UPT, UPT, UPT, UP1, 0x80, 0x8 ;  /* 0x000000000008289c */ /* 0x000fec0003f0f010 */
[----:B------:R-:W-:Y:S01]  /*4f30*/  PLOP3.LUT P0, PT, PT, PT, UP0, 0x80, 0x8 ;  /* 0x000000000008781c */ /* 0x000fe20003f0f008 */
[----:B------:R-:W-:Y:S01]  /*4f40*/  @!UPT UIADD3 URZ, UPT, UPT, URZ, URZ, URZ ;  /* 0x000000fffffff290 */ /* 0x000fe2000fffe0ff */
[----:B------:R-:W-:Y:S11]  /*4f50*/  BRA.U !UP1, `(.L_x_83) ;  /* 0x0000000109387547 */ /* 0x000ff6000b800000 */
[----:B------:R-:W-:Y:S01]  /*4f60*/  UISETP.NE.U32.AND UP0, UPT, UR38, URZ, UPT ;  /* 0x000000ff2600728c */ /* 0x000fe2000bf05070 */
[----:B------:R-:W-:Y:S02]  /*4f70*/  HFMA2 R0, -RZ, RZ, 0, 5.9604644775390625e-08 ;  /* 0x00000001ff007431 */ /* 0x000fe400000001ff */
[----:B------:R-:W-:Y:S01]  /*4f80*/  IMAD.MOV.U32 R171, RZ, RZ, 0x1 ;  /* 0x00000001ffab7424 */ /* 0x000fe200078e00ff */
[----:B------:R-:W-:Y:S06]  /*4f90*/  UISETP.NE.AND.EX UP0, UPT, UR39, URZ, UPT, UP0 ;  /* 0x000000ff2700728c */ /* 0x000fec000bf05300 */
[----:B------:R-:W-:Y:S05]  /*4fa0*/  PLOP3.LUT P3, PT, PT, PT, UP0, 0x80, 0x8 ;  /* 0x000000000008781c */ /* 0x000fea0003f6f008 */
[----:B------:R-:W1:Y:S01]  /*4fb0*/  @UP0 LDCU.64 UR6, c[0x0][0x888] ;  /* 0x00011100ff0607ac */ /* 0x000e620008000a00 */
[----:B------:R-:W-:Y:S07]  /*4fc0*/  @UP0 UIMAD UR4, UR36, UR44, URZ ;  /* 0x0000002c240402a4 */ /* 0x000fee000f8e02ff */
[----:B------:R-:W-:Y:S01]  /*4fd0*/  @!P3 PRMT R171, R0, 0x7610, R171 ;  /* 0x0000761000abb816 */ /* 0x000fe200000000ab */
[----:B-1----:R-:W-:Y:S03]  /*4fe0*/  @UP0 UIMAD.WIDE UR6, UR4, 0x4, UR6 ;  /* 0x00000004040608a5 */ /* 0x002fe6000f8e0206 */
[----:B------:R-:W1:Y:S03]  /*4ff0*/  @!UP0 LDCU UR4, c[0x0][0x880] ;  /* 0x00011000ff0487ac */ /* 0x000e660008000800 */
[----:B------:R-:W-:Y:S01]  /*5000*/  IMAD.U32 R2, RZ, RZ, UR6 ;  /* 0x00000006ff027e24 */ /* 0x000fe2000f8e00ff */
[----:B------:R-:W-:Y:S05]  /*5010*/  MOV R3, UR7 ;  /* 0x0000000700037c02 */ /* 0x000fea0008000f00 */
[----:B-----5:R2:W5:Y:S02]  /*5020*/  @P3 LDG.E R81, desc[UR46][R2.64] ;  /* 0x0000002e02513981 */ /* 0x020564000c1e1900 */
[----:B-12---:R-:W-:Y:S02]  /*5030*/  @!P3 IMAD.U32 R81, RZ, RZ, UR4 ;  /* 0x00000004ff51be24 */ /* 0x006fe4000f8e00ff */
.L_x_83:
[----:B------:R-:W-:Y:S05]  /*5040*/  @!P4 BRA `(.L_x_84) ;  /* 0x000000000020c947 */ /* 0x000fea0003800000 */
[----:B------:R-:W-:Y:S04]  /*5050*/  ISETP.NE.U32.AND P3, PT, R164, RZ, PT ;  /* 0x000000ffa400720c */ /* 0x000fe80003f65070 */
[----:B------:R-:W-:Y:S11]  /*5060*/  ISETP.NE.AND.EX P3, PT, R165, RZ, PT, P3 ;  /* 0x000000ffa500720c */ /* 0x000ff60003f65330 */
[----:B------:R-:W-:Y:S02]  /*5070*/  @!UPT UIADD3 URZ, UPT, UPT, URZ, URZ, URZ ;  /* 0x000000fffffff290 */ /* 0x000fe4000fffe0ff */
[----:B------:R-:W1:Y:S01]  /*5080*/  @P3 LDC.64 R2, c[0x0][0x8a8] ;  /* 0x00022a00ff023b82 */ /* 0x000e620000000a00 */
[----:B------:R-:W-:Y:S04]  /*5090*/  @P3 IMAD R0, R166, UR36, RZ ;  /* 0x00000024a6003c24 */ /* 0x000fe8000f8e02ff */
[----:B-1----:R-:W-:Y:S05]  /*50a0*/  @P3 IMAD.WIDE R2, R0, 0x4, R2 ;  /* 0x0000000400023825 */ /* 0x002fea00078e0202 */
[----:B-----5:R1:W5:Y:S02]  /*50b0*/  @P3 LDG.E R78, desc[UR46][R2.64] ;  /* 0x0000002e024e3981 */ /* 0x020364000c1e1900 */
[----:B-1----:R-:W2:Y:S02]  /*50c0*/  @!P3 LDC R78, c[0x0][0x8a0] ;  /* 0x00022800ff4ebb82 */ /* 0x002ea40000000800 */
.L_x_84:
[----:B-----5:R-:W-:Y:S01]  /*50d0*/  FSETP.NEU.AND P4, PT, R81, RZ, PT ;  /* 0x000000ff5100720b */ /* 0x020fe20003f8d000 */
[----:B------:R-:W-:Y:S01]  /*50e0*/  BSSY B1, `(.L_x_85) ;  /* 0x0000047000017945 */ /* 0x000fe20003800000 */
[----:B------:R-:W-:Y:S01]  /*50f0*/  SEL R5, RZ, 0xffffffff, P2 ;  /* 0xffffffffff057807 */ /* 0x000fe20001000000 */
[----:B------:R-:W-:Y:S01]  /*5100*/  IMAD.MOV.U32 R208, RZ, RZ, 0x1 ;  /* 0x00000001ffd07424 */ /* 0x000fe200078e00ff */
[----:B------:R-:W-:Y:S01]  /*5110*/  LOP3.LUT P3, RZ, R171, 0xff, RZ, 0xc0, !PT ;  /* 0x000000ffabff7812 */ /* 0x000fe2000786c0ff */
[C---:B------:R-:W-:Y:S01]  /*5120*/  IMAD R80, R76.reuse, 0x80, R79 ;  /* 0x000000804c507824 */ /* 0x040fe200078e024f */
[----:B------:R-:W-:Y:S02]  /*5130*/  @P1 SEL R0, RZ, 0xffffffff, P4 ;  /* 0xffffffffff001807 */ /* 0x000fe40002000000 */
[----:B------:R-:W-:Y:S02]  /*5140*/  CS2R R162, SRZ ;  /* 0x0000000000a27805 */ /* 0x000fe4000001ff00 */
[----:B------:R-:W-:Y:S02]  /*5150*/  LEA R3, R181, UR49, 0x3 ;  /* 0x00000031b5037c11 */ /* 0x000fe4000f8e18ff */
[----:B------:R-:W-:Y:S02]  /*5160*/  CS2R R160, SRZ ;  /* 0x0000000000a07805 */ /* 0x000fe4000001ff00 */
[----:B------:R-:W-:Y:S02]  /*5170*/  @P0 SEL R0, R5, R0, !P3 ;  /* 0x0000000005000207 */ /* 0x000fe40005800000 */
[----:B------:R-:W-:Y:S02]  /*5180*/  CS2R R158, SRZ ;  /* 0x00000000009e7805 */ /* 0x000fe4000001ff00 */
[----:B------:R-:W-:Y:S02]  /*5190*/  LEA R207, R76, UR49, 0x3 ;  /* 0x000000314ccf7c11 */ /* 0x000fe4000f8e18ff */
[----:B------:R-:W-:Y:S02]  /*51a0*/  CS2R R156, SRZ ;  /* 0x00000000009c7805 */ /* 0x000fe4000001ff00 */
[----:B------:R-:W-:Y:S02]  /*51b0*/  @P1 LOP3.LUT R0, R0, 0x1, RZ, 0xc0, !PT ;  /* 0x0000000100001812 */ /* 0x000fe400078ec0ff */
[----:B------:R-:W-:Y:S02]  /*51c0*/  CS2R R154, SRZ ;  /* 0x00000000009a7805 */ /* 0x000fe4000001ff00 */
[----:B------:R-:W-:Y:S02]  /*51d0*/  SHF.L.U32 R2, R183, 0x1f, RZ ;  /* 0x0000001fb7027819 */ /* 0x000fe400000006ff */
[----:B------:R-:W-:Y:S02]  /*51e0*/  CS2R R152, SRZ ;  /* 0x0000000000987805 */ /* 0x000fe4000001ff00 */
[----:B------:R-:W-:Y:S02]  /*51f0*/  ISETP.NE.U32.OR P6, PT, R0, 0x1, !P1 ;  /* 0x000000010000780c */ /* 0x000fe40004fc5470 */
[----:B------:R-:W-:Y:S02]  /*5200*/  CS2R R150, SRZ ;  /* 0x0000000000967805 */ /* 0x000fe4000001ff00 */
[----:B------:R-:W-:Y:S02]  /*5210*/  PLOP3.LUT P2, PT, PT, PT, UP1, 0x80, 0x8 ;  /* 0x000000000008781c */ /* 0x000fe40003f4f018 */
[----:B------:R-:W-:Y:S02]  /*5220*/  CS2R R148, SRZ ;  /* 0x0000000000947805 */ /* 0x000fe4000001ff00 */
[----:B------:R-:W-:Y:S02]  /*5230*/  SEL R0, RZ, 0xffffffff, P4 ;  /* 0xffffffffff007807 */ /* 0x000fe40002000000 */
[----:B------:R-:W-:Y:S03]  /*5240*/  P2R R184, PR, RZ, 0x40 ;  /* 0x00000040ffb87803 */ /* 0x000fe60000000000 */
[----:B------:R-:W-:Y:S04]  /*5250*/  @P6 SHF.L.U32 R4, R180, 0x1f, RZ ;  /* 0x0000001fb4046819 */ /* 0x000fe800000006ff */
[----:B------:R-:W-:Y:S01]  /*5260*/  @P2 SEL R0, R5, R0, !P3 ;  /* 0x0000000005002207 */ /* 0x000fe20005800000 */
[----:B------:R-:W1:Y:S03]  /*5270*/  @P6 SYNCS.PHASECHK.TRANS64.TRYWAIT P1, [R3+URZ+0x30], R4 ;  /* 0x00003004030065a7 */ /* 0x000e6600080211ff */
[----:B------:R-:W-:Y:S04]  /*5280*/  LOP3.LUT R0, R0, 0x1, RZ, 0xc0, !PT ;  /* 0x0000000100007812 */ /* 0x000fe800078ec0ff */
[----:B------:R-:W-:Y:S04]  /*5290*/  ISETP.NE.U32.AND P5, PT, R0, 0x1, PT ;  /* 0x000000010000780c */ /* 0x000fe80003fa5070 */
[----:B------:R-:W-:Y:S01]  /*52a0*/  P2R R209, PR, RZ, 0x20 ;  /* 0x00000020ffd17803 */ /* 0x000fe20000000000 */
[----:B------:R3:W4:Y:S01]  /*52b0*/  SYNCS.PHASECHK.TRANS64.TRYWAIT P0, [R207+URZ+0x80], R2 ;  /* 0x00008002cf0075a7 */ /* 0x00072200080011ff */
[----:B-1----:R-:W-:Y:S01]  /*52c0*/  @P6 SEL R208, RZ, 0x1, !P1 ;  /* 0x00000001ffd06807 */ /* 0x002fe20004800000 */
[----:B---3--:R-:W-:Y:S06]  /*52d0*/  @!P6 BRA `(.L_x_86) ;  /* 0x00000000009ce947 */ /* 0x008fec0003800000 */
[----:B------:R-:W-:Y:S01]  /*52e0*/  @P5 IMAD R6, R181, 0x2000, R190 ;  /* 0x00002000b5065824 */ /* 0x000fe200078e02be */
[----:B------:R-:W-:Y:S01]  /*52f0*/  ISETP.NE.AND P1, PT, R208, RZ, PT ;  /* 0x000000ffd000720c */ /* 0x000fe20003f25270 */
[----:B------:R-:W-:Y:S01]  /*5300*/  BSSY B0, `(.L_x_87) ;  /* 0x0000010000007945 */ /* 0x000fe20003800000 */
[----:B------:R-:W-:Y:S01]  /*5310*/  CS2R R150, SRZ ;  /* 0x0000000000967805 */ /* 0x000fe2000001ff00 */
[--C-:B------:R-:W-:Y:S01]  /*5320*/  @P5 IMAD R7, R191, -0x10, R6.reuse ;  /* 0xfffffff0bf075824 */ /* 0x100fe200078e0206 */
[----:B------:R-:W-:Y:S01]  /*5330*/  CS2R R148, SRZ ;  /* 0x0000000000947805 */ /* 0x000fe2000001ff00 */
[----:B------:R-:W-:Y:S01]  /*5340*/  @P5 IMAD R5, R189, -0x10, R6 ;  /* 0xfffffff0bd055824 */ /* 0x000fe200078e0206 */
[----:B------:R-:W-:Y:S01]  /*5350*/  CS2R R158, SRZ ;  /* 0x00000000009e7805 */ /* 0x000fe2000001ff00 */
[----:B------:R-:W-:Y:S01]  /*5360*/  @P5 IMAD R4, R188, 0x10, R7 ;  /* 0x00000010bc045824 */ /* 0x000fe200078e0207 */
[----:B------:R-:W-:Y:S02]  /*5370*/  CS2R R156, SRZ ;  /* 0x00000000009c7805 */ /* 0x000fe4000001ff00 */
[----:B------:R-:W-:Y:S02]  /*5380*/  CS2R R154, SRZ ;  /* 0x00000000009a7805 */ /* 0x000fe4000001ff00 */
[----:B------:R-:W-:Y:S02]  /*5390*/  CS2R R152, SRZ ;  /* 0x0000000000987805 */ /* 0x000fe4000001ff00 */
[----:B------:R-:W-:Y:S02]  /*53a0*/  CS2R R162, SRZ ;  /* 0x0000000000a27805 */ /* 0x000fe4000001ff00 */
[----:B------:R-:W-:Y:S01]  /*53b0*/  CS2R R160, SRZ ;  /* 0x0000000000a07805 */ /* 0x000fe2000001ff00 */
[----:B------:R-:W-:Y:S06]  /*53c0*/  @P1 BRA `(.L_x_88) ;  /* 0x00000000000c1947 */ /* 0x000fec0003800000 */
[----:B------:R-:W-:Y:S04]  /*53d0*/  SHF.L.U32 R0, R180, 0x1f, RZ ;  /* 0x0000001fb4007819 */ /* 0x000fe800000006ff */
[----:B------:R-:W1:Y:S02]  /*53e0*/  SYNCS.PHASECHK.TRANS64.TRYWAIT P1, [R3+URZ+0x30], R0 ;  /* 0x00003000030075a7 */ /* 0x000e6400080211ff */
[----:B-1----:R-:W-:Y:S05]  /*53f0*/  @!P1 BRA `(.L_x_89) ;  /* 0x0000003400089947 */ /* 0x002fea0003800000 */
.L_x_88:
[----:B------:R-:W-:Y:S05]  /*5400*/  BSYNC B0 ;  /* 0x0000000000007941 */ /* 0x000fea0003800000 */
.L_x_87:
[----:B------:R-:W-:Y:S01]  /*5410*/  ISETP.NE.AND P1, PT, R209, RZ, PT ;  /* 0x000000ffd100720c */ /* 0x000fe20003f25270 */
[----:B-1----:R-:W-:Y:S02]  /*5420*/  VIADD R3, R3, 0x40 ;  /* 0x0000004003037836 */ /* 0x002fe40000000000 */
[----:B------:R-:W-:Y:S02]  /*5430*/  IMAD.U32 R0, RZ, RZ, UR37 ;  /* 0x00000025ff007e24 */ /* 0x000fe4000f8e00ff */
[----:B------:R-:W-:Y:S03]  /*5440*/  VIADD R181, R181, 0x1 ;  /* 0x00000001b5b57836 */ /* 0x000fe60000000000 */
[----:B------:R-:W-:Y:S05]  /*5450*/  PRMT R0, R0, 0x654, R3 ;  /* 0x0000065400007816 */ /* 0x000fea0000000003 */
[----:B------:R1:W3:Y:S04]  /*5460*/  @P1 LDS.128 R148, [R6] ;  /* 0x0000000006941984 */ /* 0x0002e80000000c00 */
[----:B------:R1:W1:Y:S04]  /*5470*/  @P1 LDS.128 R156, [R5+0x20] ;  /* 0x00002000059c1984 */ /* 0x0002680000000c00 */
[----:B------:R1:W1:Y:S04]  /*5480*/  @P1 LDS.128 R152, [R7+0x10] ;  /* 0x0000100007981984 */ /* 0x0002680000000c00 */
[----:B------:R1:W1:Y:S01]  /*5490*/  @P1 LDS.128 R160, [R4+0x10] ;  /* 0x0000100004a01984 */ /* 0x0002620000000c00 */
[C---:B------:R-:W-:Y:S01]  /*54a0*/  ISETP.NE.AND P1, PT, R181.reuse, 0x2, PT ;  /* 0x00000002b500780c */ /* 0x040fe20003f25270 */
[----:B------:R-:W-:Y:S01]  /*54b0*/  @!PT LDS RZ, [RZ] ;  /* 0x00000000fffff984 */ /* 0x000fe20000000800 */
[----:B------:R-:W-:Y:S01]  /*54c0*/  @!PT LDS RZ, [RZ] ;  /* 0x00000000fffff984 */ /* 0x000fe20000000800 */
[----:B------:R-:W-:Y:S01]  /*54d0*/  @!PT LDS RZ, [RZ] ;  /* 0x00000000fffff984 */ /* 0x000fe20000000800 */
[----:B------:R-:W-:Y:S01]  /*54e0*/  @!PT LDS RZ, [RZ] ;  /* 0x00000000fffff984 */ /* 0x000fe20000000800 */
[----:B------:R5:W-:Y:S06]  /*54f0*/  MEMBAR.ALL.CTA ;  /* 0x0000000000007992 */ /* 0x000bec0000008000 */
[----:B-----5:R-:W5:Y:S01]  /*5500*/  FENCE.VIEW.ASYNC.S ;  /* 0x00000000000073c6 */ /* 0x020f620000000000 */
[----:B------:R-:W-:Y:S02]  /*5510*/  SEL R3, RZ, 0x1, P1 ;  /* 0x00000001ff037807 */ /* 0x000fe40000800000 */
[----:B------:R-:W-:Y:S02]  /*5520*/  SEL R181, R181, RZ, P1 ;  /* 0x000000ffb5b57207 */ /* 0x000fe40000800000 */
[----:B------:R-:W-:Y:S01]  /*5530*/  LOP3.LUT R180, R180, R3, RZ, 0x3c, !PT ;  /* 0x00000003b4b47212 */ /* 0x000fe200078e3cff */
[----:B-----5:R1:W-:Y:S06]  /*5540*/  SYNCS.ARRIVE.TRANS64.RED.A1T0 RZ, [R0+URZ], RZ ;  /* 0x000000ff00ff79a7 */ /* 0x0203ec00081004ff */
.L_x_86:
[----:B------:R-:W-:Y:S05]  /*5550*/  BSYNC B1 ;  /* 0x0000000000017941 */ /* 0x000fea0003800000 */
.L_x_85:
[----:B-1----:R-:W-:Y:S04]  /*5560*/  SHF.R.U32.HI R0, RZ, 0x15, R80 ;  /* 0x00000015ff007819 */ /* 0x002fe80000011650 */
[----:B------:R-:W-:Y:S01]  /*5570*/  LOP3.LUT P1, RZ, R0, 0x3, R173, 0x48, !PT ;  /* 0x0000000300ff7812 */ /* 0x000fe200078248ad */
[----:B------:R-:W-:Y:S01]  /*5580*/  @!UPT UIADD3 URZ, UPT, UPT, URZ, URZ, URZ ;  /* 0x000000fffffff290 */ /* 0x000fe2000fffe0ff */
[----:B----4-:R-:W-:Y:S11]  /*5590*/  @P0 BRA `(.L_x_90) ;  /* 0x0000000000080947 */ /* 0x010ff60003800000 */
[----:B------:R-:W1:Y:S02]  /*55a0*/  SYNCS.PHASECHK.TRANS64.TRYWAIT P0, [R207+URZ+0x80], R2 ;  /* 0x00008002cf0075a7 */ /* 0x000e6400080011ff */
[----:B-1----:R-:W-:Y:S05]  /*55b0*/  @!P0 BRA `(.L_x_91) ;  /* 0x0000003000ac8947 */ /* 0x002fea0003800000 */
.L_x_90:
[----:B------:R-:W-:Y:S04]  /*55c0*/  BSSY.RECONVERGENT B6, `(.L_x_92) ;  /* 0x0000012000067945 */ /* 0x000fe80003800200 */
[----:B------:R-:W-:Y:S05]  /*55d0*/  @!P1 BRA `(.L_x_93) ;  /* 0x0000000000409947 */ /* 0x000fea0003800000 */
[----:B------:R-:W4:Y:S01]  /*55e0*/  LDCU.64 UR8, c[0x4][0x70] ;  /* 0x01000e00ff0877ac */ /* 0x000f220008000a00 */
[----:B------:R-:W-:Y:S01]  /*55f0*/  MOV R3, 0x0 ;  /* 0x0000000000037802 */ /* 0x000fe20000000f00 */
[----:B------:R-:W-:Y:S02]  /*5600*/  HFMA2 R12, -RZ, RZ, 0, 5.9604644775390625e-08 ;  /* 0x00000001ff0c7431 */ /* 0x000fe400000001ff */
[----:B------:R-:W-:Y:S02]  /*5610*/  IMAD.MOV.U32 R8, RZ, RZ, 0x192 ;  /* 0x00000192ff087424 */ /* 0x000fe400078e00ff */
[----:B------:R-:W-:Y:S01]  /*5620*/  IMAD.MOV.U32 R13, RZ, RZ, RZ ;  /* 0x000000ffff0d7224 */ /* 0x000fe200078e00ff */
[----:B------:R-:W5:Y:S01]  /*5630*/  LDCU.64 UR6, c[0x4][0x78] ;  /* 0x01000f00ff0677ac */ /* 0x000f620008000a00 */
[----:B-1----:R-:W1:Y:S01]  /*5640*/  LDC.64 R2, c[0x4][R3] ;  /* 0x0100000003027b82 */ /* 0x002e620000000a00 */
[----:B------:R-:W2:Y:S01]  /*5650*/  LDCU.64 UR4, c[0x4][0x10] ;  /* 0x01000200ff0477ac */ /* 0x000ea20008000a00 */
[----:B----4-:R-:W-:Y:S01]  /*5660*/  MOV R5, UR9 ;  /* 0x0000000900057c02 */ /* 0x010fe20008000f00 */
[----:B------:R-:W-:Y:S01]  /*5670*/  IMAD.U32 R4, RZ, RZ, UR8 ;  /* 0x00000008ff047e24 */ /* 0x000fe2000f8e00ff */
[----:B-----5:R-:W-:Y:S01]  /*5680*/  MOV R7, UR7 ;  /* 0x0000000700077c02 */ /* 0x020fe20008000f00 */
[----:B------:R-:W-:Y:S01]  /*5690*/  IMAD.U32 R6, RZ, RZ, UR6 ;  /* 0x00000006ff067e24 */ /* 0x000fe2000f8e00ff */
[----:B--2---:R-:W-:Y:S01]  /*56a0*/  MOV R11, UR5 ;  /* 0x00000005000b7c02 */ /* 0x004fe20008000f00 */
[----:B------:R-:W-:Y:S02]  /*56b0*/  IMAD.U32 R10, RZ, RZ, UR4 ;  /* 0x00000004ff0a7e24 */ /* 0x000fe4000f8e00ff */
[----:B------:R-:W-:Y:S07]  /*56c0*/  LEPC R20, `(.L_x_93) ;  /* 0x000000001014794e */ /* 0x000fee0000000000 */
[----:B-1-3--:R-:W-:Y:S05]  /*56d0*/  CALL.ABS.NOINC R2 ;  /* 0x0000000002007343 */ /* 0x00afea0003c00000 */
.L_x_93:
[----:B------:R-:W-:Y:S05]  /*56e0*/  BSYNC.RECONVERGENT B6 ;  /* 0x0000000000067941 */ /* 0x000fea0003800200 */
.L_x_92:
[-C--:B---3--:R-:W-:Y:S01]  /*56f0*/  F2FP.F16.E4M3.UNPACK_B R83, R148.reuse ;  /* 0x00000094ff53723e */ /* 0x088fe200020006ff */
[----:B------:R-:W-:Y:S05]  /*5700*/  WARPSYNC.ALL ;  /* 0x0000000000007948 */ /* 0x000fea0003800000 */
[----:B------:R-:W-:Y:S01]  /*5710*/  R2UR UR4, R80 ;  /* 0x00000000500472ca */ /* 0x000fe200000e0000 */
[--C-:B------:R-:W-:Y:S01]  /*5720*/  HADD2.F32 R82, -RZ, R83.reuse.H0_H0 ;  /* 0x20000053ff527230 */ /* 0x100fe20000004100 */
[----:B------:R-:W-:Y:S01]  /*5730*/  F2FP.F16.E4M3.UNPACK_B R85, R148.H1 ;  /* 0x00000094ff55723e */ /* 0x000fe200030006ff */
[----:B------:R-:W-:Y:S01]  /*5740*/  HADD2.F32 R83, -RZ, R83.H1_H1 ;  /* 0x30000053ff537230 */ /* 0x000fe20000004100 */
[-C--:B------:R-:W-:Y:S01]  /*5750*/  F2FP.F16.E4M3.UNPACK_B R87, R149.reuse ;  /* 0x00000095ff57723e */ /* 0x080fe200020006ff */
[----:B------:R-:W-:Y:S01]  /*5760*/  BSSY.RECONVERGENT B0, `(.L_x_94) ;  /* 0x000011d000007945 */ /* 0x000fe20003800200 */
[----:B------:R-:W-:Y:S01]  /*5770*/  F2FP.F16.E4M3.UNPACK_B R89, R149.H1 ;  /* 0x00000095ff59723e */ /* 0x000fe200030006ff */
[----:B------:R-:W-:Y:S01]  /*5780*/  HADD2.F32 R84, -RZ, R85.H0_H0 ;  /* 0x20000055ff547230 */ /* 0x000fe20000004100 */
[-C--:B------:R-:W-:Y:S01]  /*5790*/  F2FP.F16.E4M3.UNPACK_B R91, R150.reuse ;  /* 0x00000096ff5b723e */ /* 0x080fe200020006ff */
[----:B------:R-:W-:Y:S01]  /*57a0*/  HADD2.F32 R88, -RZ, R87.H1_H1 ;  /* 0x30000057ff587230 */ /* 0x000fe20000004100 */
[----:B------:R-:W-:Y:S01]  /*57b0*/  F2FP.F16.E4M3.UNPACK_B R93, R150.H1 ;  /* 0x00000096ff5d723e */ /* 0x000fe200030006ff */
[----:B------:R-:W-:Y:S01]  /*57c0*/  HADD2.F32 R86, -RZ, R85.H1_H1 ;  /* 0x30000055ff567230 */ /* 0x000fe20000004100 */
[-C--:B------:R-:W-:Y:S01]  /*57d0*/  F2FP.F16.E4M3.UNPACK_B R95, R151.reuse ;  /* 0x00000097ff5f723e */ /* 0x080fe200020006ff */
[----:B------:R-:W2:Y:S01]  /*57e0*/  LDTM.x64 R4, tmem[UR4] ;  /* 0x00000004000479ee */ /* 0x000ea20008340000 */
[----:B------:R-:W-:Y:S01]  /*57f0*/  F2FP.F16.E4M3.UNPACK_B R97, R151.H1 ;  /* 0x00000097ff61723e */ /* 0x000fe200030006ff */
[----:B------:R-:W-:Y:S01]  /*5800*/  HADD2.F32 R85, -RZ, R87.H0_H0 ;  /* 0x20000057ff557230 */ /* 0x000fe20000004100 */
[-C--:B------:R-:W-:Y:S01]  /*5810*/  F2FP.F16.E4M3.UNPACK_B R99, R152.reuse ;  /* 0x00000098ff63723e */ /* 0x080fe200020006ff */
[----:B------:R-:W-:Y:S01]  /*5820*/  HADD2.F32 R87, -RZ, R89.H0_H0 ;  /* 0x20000059ff577230 */ /* 0x000fe20000004100 */
[----:B------:R-:W-:Y:S01]  /*5830*/  F2FP.F16.E4M3.UNPACK_B R101, R152.H1 ;  /* 0x00000098ff65723e */ /* 0x000fe200030006ff */
[----:B------:R-:W-:Y:S01]  /*5840*/  HADD2.F32 R92, -RZ, R91.H1_H1 ;  /* 0x3000005bff5c7230 */ /* 0x000fe20000004100 */
[----:B------:R-:W-:Y:S01]  /*5850*/  ISETP.NE.AND P6, PT, R184, RZ, PT ;  /* 0x000000ffb800720c */ /* 0x000fe20003fc5270 */
[----:B------:R-:W-:Y:S01]  /*5860*/  HADD2.F32 R96, -RZ, R95.H1_H1 ;  /* 0x3000005fff607230 */ /* 0x000fe20000004100 */
[----:B------:R-:W-:Y:S01]  /*5870*/  SHF.L.U32 R211, R176, 0x4, RZ ;  /* 0x00000004b0d37819 */ /* 0x000fe200000006ff */
[----:B------:R-:W-:Y:S01]  /*5880*/  HADD2.F32 R100, -RZ, R99.H1_H1 ;  /* 0x30000063ff647230 */ /* 0x000fe20000004100 */
[----:B------:R-:W-:Y:S01]  /*5890*/  SHF.L.U32 R219, R175, 0x4, RZ ;  /* 0x00000004afdb7819 */ /* 0x000fe200000006ff */
[----:B------:R-:W-:Y:S01]  /*58a0*/  HADD2.F32 R90, -RZ, R89.H1_H1 ;  /* 0x30000059ff5a7230 */ /* 0x000fe20000004100 */
[C---:B------:R-:W-:Y:S01]  /*58b0*/  IADD3 R204, PT, PT, R190.reuse, R211, RZ ;  /* 0x000000d3becc7210 */ /* 0x040fe20007ffe0ff */
[----:B------:R-:W-:Y:S01]  /*58c0*/  HADD2.F32 R89, -RZ, R91.H0_H0 ;  /* 0x2000005bff597230 */ /* 0x000fe20000004100 */
[----:B------:R-:W-:Y:S01]  /*58d0*/  IADD3 R206, PT, PT, R190, R219, RZ ;  /* 0x000000dbbece7210 */ /* 0x000fe20007ffe0ff */
[--C-:B------:R-:W-:Y:S01]  /*58e0*/  HADD2.F32 R91, -RZ, R93.reuse.H0_H0 ;  /* 0x2000005dff5b7230 */ /* 0x100fe20000004100 */
[----:B------:R-:W-:Y:S01]  /*58f0*/  SHF.L.U32 R217, R188, 0x4, RZ ;  /* 0x00000004bcd97819 */ /* 0x000fe200000006ff */
[----:B------:R-:W-:Y:S01]  /*5900*/  HADD2.F32 R94, -RZ, R93.H1_H1 ;  /* 0x3000005dff5e7230 */ /* 0x000fe20000004100 */
[-C--:B------:R-:W-:Y:S01]  /*5910*/  F2FP.F16.E4M3.UNPACK_B R103, R153.reuse ;  /* 0x00000099ff67723e */ /* 0x080fe200020006ff */
[----:B------:R-:W-:Y:S01]  /*5920*/  HADD2.F32 R93, -RZ, R95.H0_H0 ;  /* 0x2000005fff5d7230 */ /* 0x000fe20000004100 */
[----:B------:R-:W-:Y:S01]  /*5930*/  IADD3 R205, PT, PT, R217, R204, RZ ;  /* 0x000000ccd9cd7210 */ /* 0x000fe20007ffe0ff */
[----:B------:R-:W-:Y:S01]  /*5940*/  HADD2.F32 R95, -RZ, R97.H0_H0 ;  /* 0x20000061ff5f7230 */ /* 0x000fe20000004100 */
[----:B------:R-:W-:Y:S01]  /*5950*/  F2FP.F16.E4M3.UNPACK_B R105, R153.H1 ;  /* 0x00000099ff69723e */ /* 0x000fe200030006ff */
[C---:B--2---:R-:W-:Y:S01]  /*5960*/  FMUL R0, R78.reuse, R4 ;  /* 0x000000044e007220 */ /* 0x044fe20000400000 */
[C---:B-1----:R-:W-:Y:S01]  /*5970*/  FMUL R2, R78.reuse, R5 ;  /* 0x000000054e027220 */ /* 0x042fe20000400000 */
[C---:B------:R-:W-:Y:S01]  /*5980*/  FMUL R4, R78.reuse, R8 ;  /* 0x000000084e047220 */ /* 0x040fe20000400000 */
[C---:B------:R-:W-:Y:S01]  /*5990*/  FMUL R5, R78.reuse, R9 ;  /* 0x000000094e057220 */ /* 0x040fe20000400000 */
[C---:B------:R-:W-:Y:S01]  /*59a0*/  FFMA R0, R81.reuse, R82, R0 ;  /* 0x0000005251007223 */ /* 0x040fe20000000000 */
[C---:B------:R-:W-:Y:S01]  /*59b0*/  FFMA R2, R81.reuse, R83, R2 ;  /* 0x0000005351027223 */ /* 0x040fe20000000002 */
[C---:B------:R-:W-:Y:S01]  /*59c0*/  FMUL R8, R78.reuse, R12 ;  /* 0x0000000c4e087220 */ /* 0x040fe20000400000 */
[C---:B------:R-:W-:Y:S01]  /*59d0*/  FMUL R9, R78.reuse, R13 ;  /* 0x0000000d4e097220 */ /* 0x040fe20000400000 */
[C---:B------:R-:W-:Y:S01]  /*59e0*/  FMUL R12, R78.reuse, R16 ;  /* 0x000000104e0c7220 */ /* 0x040fe20000400000 */
[C---:B------:R-:W-:Y:S01]  /*59f0*/  FMUL R13, R78.reuse, R17 ;  /* 0x000000114e0d7220 */ /* 0x040fe20000400000 */
[C---:B------:R-:W-:Y:S01]  /*5a00*/  FMUL R16, R78.reuse, R20 ;  /* 0x000000144e107220 */ /* 0x040fe20000400000 */
[C---:B------:R-:W-:Y:S01]  /*5a10*/  FMUL R17, R78.reuse, R21 ;  /* 0x000000154e117220 */ /* 0x040fe20000400000 */
[----:B------:R-:W-:Y:S02]  /*5a20*/  HADD2.F32 R104, -RZ, R103.H1_H1 ;  /* 0x30000067ff687230 */ /* 0x000fe40000004100 */
[C---:B------:R-:W-:Y:S01]  /*5a30*/  FMUL R20, R78.reuse, R24 ;  /* 0x000000184e147220 */ /* 0x040fe20000400000 */
[C---:B------:R-:W-:Y:S01]  /*5a40*/  FMUL R21, R78.reuse, R25 ;  /* 0x000000194e157220 */ /* 0x040fe20000400000 */
[C---:B------:R-:W-:Y:S01]  /*5a50*/  FMUL R24, R78.reuse, R28 ;  /* 0x0000001c4e187220 */ /* 0x040fe20000400000 */
[C---:B------:R-:W-:Y:S01]  /*5a60*/  FMUL R25, R78.reuse, R29 ;  /* 0x0000001d4e197220 */ /* 0x040fe20000400000 */
[C---:B------:R-:W-:Y:S01]  /*5a70*/  FMUL R28, R78.reuse, R32 ;  /* 0x000000204e1c7220 */ /* 0x040fe20000400000 */
[C---:B------:R-:W-:Y:S01]  /*5a80*/  FMUL R29, R78.reuse, R33 ;  /* 0x000000214e1d7220 */ /* 0x040fe20000400000 */
[C---:B------:R-:W-:Y:S01]  /*5a90*/  FMUL R32, R78.reuse, R36 ;  /* 0x000000244e207220 */ /* 0x040fe20000400000 */
[----:B------:R-:W-:Y:S01]  /*5aa0*/  F2FP.F16.E4M3.UNPACK_B R107, R154 ;  /* 0x0000009aff6b723e */ /* 0x000fe200020006ff */
[C---:B------:R-:W-:Y:S01]  /*5ab0*/  FMUL R33, R78.reuse, R37 ;  /* 0x000000254e217220 */ /* 0x040fe20000400000 */
[C---:B------:R-:W-:Y:S01]  /*5ac0*/  FMUL R36, R78.reuse, R40 ;  /* 0x000000284e247220 */ /* 0x040fe20000400000 */
[----:B------:R-:W-:Y:S01]  /*5ad0*/  F2FP.F16.E4M3.UNPACK_B R109, R154.H1 ;  /* 0x0000009aff6d723e */ /* 0x000fe200030006ff */
[C---:B------:R-:W-:Y:S01]  /*5ae0*/  FMUL R37, R78.reuse, R41 ;  /* 0x000000294e257220 */ /* 0x040fe20000400000 */
[----:B------:R-:W-:Y:S02]  /*5af0*/  HADD2.F32 R108, -RZ, R107.H1_H1 ;  /* 0x3000006bff6c7230 */ /* 0x000fe40000004100 */
        /* <DEDUP_REMOVED lines=26> */
[C---:B------:R-:W-:Y:S01]  /*5ca0*/  FFMA R3, R81.reuse, R84, R3 ;  /* 0x0000005451037223 */ /* 0x040fe20000000003 */
[C---:B------:R-:W-:Y:S01]  /*5cb0*/  FFMA R7, R81.reuse, R86, R7 ;  /* 0x0000005651077223 */ /* 0x040fe20000000007 */
[----:B------:R-:W-:Y:S01]  /*5cc0*/  F2FP.F16.E4M3.UNPACK_B R127, R159 ;  /* 0x0000009fff7f723e */ /* 0x000fe200020006ff */
[C---:B------:R-:W-:Y:S01]  /*5cd0*/  FFMA R4, R81.reuse, R85, R4 ;  /* 0x0000005551047223 */ /* 0x040fe20000000004 */
[C---:B------:R-:W-:Y:S01]  /*5ce0*/  FFMA R5, R81.reuse, R88, R5 ;  /* 0x0000005851057223 */ /* 0x040fe20000000005 */
[----:B------:R-:W-:Y:S01]  /*5cf0*/  F2FP.F16.E4M3.UNPACK_B R129, R159.H1 ;  /* 0x0000009fff81723e */ /* 0x000fe200030006ff */
[----:B------:R-:W-:Y:S01]  /*5d00*/  FFMA R6, R81, R87, R6 ;  /* 0x0000005751067223 */ /* 0x000fe20000000006 */
[----:B------:R-:W-:Y:S01]  /*5d10*/  F2FP.SATFINITE.E4M3.F32.PACK_AB_MERGE_C R185, R7, R3, RZ ;  /* 0x0000000307b9723e */ /* 0x000fe200048070ff */
[----:B------:R-:W-:Y:S02]  /*5d20*/  HADD2.F32 R124, -RZ, R123.H1_H1 ;  /* 0x3000007bff7c7230 */ /* 0x000fe40000004100 */
[----:B------:R-:W-:Y:S01]  /*5d30*/  FMUL R11, R78, R11 ;  /* 0x0000000b4e0b7220 */ /* 0x000fe20000400000 */
[----:B------:R-:W-:Y:S01]  /*5d40*/  HADD2.F32 R128, -RZ, R127.H1_H1 ;  /* 0x3000007fff807230 */ /* 0x000fe20000004100 */
[----:B------:R-:W-:Y:S01]  /*5d50*/  F2FP.SATFINITE.E4M3.F32.PACK_AB_MERGE_C R184, R2, R0, R185 ;  /* 0x0000000002b8723e */ /* 0x000fe200048070b9 */
[C---:B------:R-:W-:Y:S01]  /*5d60*/  FMUL R10, R78.reuse, R14 ;  /* 0x0000000e4e0a7220 */ /* 0x040fe20000400000 */
[C---:B------:R-:W-:Y:S01]  /*5d70*/  FFMA R11, R81.reuse, R90, R11 ;  /* 0x0000005a510b7223 */ /* 0x040fe2000000000b */
[C---:B------:R-:W-:Y:S01]  /*5d80*/  FFMA R8, R81.reuse, R89, R8 ;  /* 0x0000005951087223 */ /* 0x040fe20000000008 */
[----:B------:R-:W-:Y:S01]  /*5d90*/  FFMA R9, R81, R92, R9 ;  /* 0x0000005c51097223 */ /* 0x000fe20000000009 */
[----:B------:R-:W-:Y:S01]  /*5da0*/  F2FP.F16.E4M3.UNPACK_B R131, R160 ;  /* 0x000000a0ff83723e */ /* 0x000fe200020006ff */
[----:B------:R-:W-:Y:S01]  /*5db0*/  HADD2.F32 R98, -RZ, R97.H1_H1 ;  /* 0x30000061ff627230 */ /* 0x000fe20000004100 */
[----:B------:R-:W-:Y:S01]  /*5dc0*/  F2FP.SATFINITE.E4M3.F32.PACK_AB_MERGE_C R186, R11, R6, RZ ;  /* 0x000000060bba723e */ /* 0x000fe200048070ff */
[----:B------:R-:W-:Y:S01]  /*5dd0*/  FFMA R10, R81, R91, R10 ;  /* 0x0000005b510a7223 */ /* 0x000fe2000000000a */
[----:B------:R-:W-:Y:S02]  /*5de0*/  HADD2.F32 R97, -RZ, R99.H0_H0 ;  /* 0x20000063ff617230 */ /* 0x000fe40000004100 */
[C---:B------:R-:W-:Y:S01]  /*5df0*/  FMUL R15, R78.reuse, R15 ;  /* 0x0000000f4e0f7220 */ /* 0x040fe20000400000 */
[----:B------:R-:W-:Y:S01]  /*5e00*/  F2FP.SATFINITE.E4M3.F32.PACK_AB_MERGE_C R185, R5, R4, R186 ;  /* 0x0000000405b9723e */ /* 0x000fe200048070ba */
[----:B------:R-:W-:Y:S02]  /*5e10*/  HADD2.F32 R132, -RZ, R131.H1_H1 ;  /* 0x30000083ff847230 */ /* 0x000fe40000004100 */
[C---:B------:R-:W-:Y:S01]  /*5e20*/  FMUL R14, R78.reuse, R18 ;  /* 0x000000124e0e7220 */ /* 0x040fe20000400000 */
[C---:B------:R-:W-:Y:S01]  /*5e30*/  FFMA R15, R81.reuse, R94, R15 ;  /* 0x0000005e510f7223 */ /* 0x040fe2000000000f */
[C---:B------:R-:W-:Y:S01]  /*5e40*/  FFMA R12, R81.reuse, R93, R12 ;  /* 0x0000005d510c7223 */ /* 0x040fe2000000000c */
[----:B------:R-:W-:Y:S01]  /*5e50*/  FFMA R13, R81, R96, R13 ;  /* 0x00000060510d7223 */ /* 0x000fe2000000000d */
[----:B------:R-:W-:Y:S01]  /*5e60*/  F2FP.F16.E4M3.UNPACK_B R133, R160.H1 ;  /* 0x000000a0ff85723e */ /* 0x000fe200030006ff */
[--C-:B------:R-:W-:Y:S01]  /*5e70*/  HADD2.F32 R99, -RZ, R101.reuse.H0_H0 ;  /* 0x20000065ff637230 */ /* 0x100fe20000004100 */
[----:B------:R-:W-:Y:S01]  /*5e80*/  F2FP.SATFINITE.E4M3.F32.PACK_AB_MERGE_C R186, R15, R10, RZ ;  /* 0x0000000a0fba723e */ /* 0x000fe200048070ff */
[----:B------:R-:W-:Y:S01]  /*5e90*/  FFMA R14, R81, R95, R14 ;  /* 0x0000005f510e7223 */ /* 0x000fe2000000000e */
[C---:B------:R-:W-:Y:S01]  /*5ea0*/  FMUL R19, R78.reuse, R19 ;  /* 0x000000134e137220 */ /* 0x040fe20000400000 */
[----:B------:R-:W-:Y:S01]  /*5eb0*/  HADD2.F32 R102, -RZ, R101.H1_H1 ;  /* 0x30000065ff667230 */ /* 0x000fe20000004100 */
[----:B------:R-:W-:Y:S01]  /*5ec0*/  F2FP.SATFINITE.E4M3.F32.PACK_AB_MERGE_C R186, R9, R8, R186 ;  /* 0x0000000809ba723e */ /* 0x000fe200048070ba */
[----:B------:R-:W-:Y:S02]  /*5ed0*/  HADD2.F32 R101, -RZ, R103.H0_H0 ;  /* 0x20000067ff657230 */ /* 0x000fe40000004100 */
[C---:B------:R-:W-:Y:S01]  /*5ee0*/  FFMA R19, R81.reuse, R98, R19 ;  /* 0x0000006251137223 */ /* 0x040fe20000000013 */
[C---:B------:R-:W-:Y:S01]  /*5ef0*/  FFMA R16, R81.reuse, R97, R16 ;  /* 0x0000006151107223 */ /* 0x040fe20000000010 */
[----:B------:R-:W-:Y:S01]  /*5f00*/  FFMA R17, R81, R100, R17 ;  /* 0x0000006451117223 */ /* 0x000fe20000000011 */
[C---:B------:R-:W-:Y:S01]  /*5f10*/  FMUL R18, R78.reuse, R22 ;  /* 0x000000164e127220 */ /* 0x040fe20000400000 */
[----:B------:R-:W-:Y:S01]  /*5f20*/  F2FP.F16.E4M3.UNPACK_B R135, R161 ;  /* 0x000000a1ff87723e */ /* 0x000fe200020006ff */
        /* <DEDUP_REMOVED lines=10> */
[----:B------:R1:W-:Y:S01]  /*5fd0*/  STS.128 [R172+UR49+0x4200], R184 ;  /* 0x004200b8ac007988 */ /* 0x0003e20008000c31 */
[----:B------:R-:W-:Y:S01]  /*5fe0*/  HADD2.F32 R136, -RZ, R135.H1_H1 ;  /* 0x30000087ff887230 */ /* 0x000fe20000004100 */
[----:B------:R-:W-:Y:S01]  /*5ff0*/  F2FP.SATFINITE.E4M3.F32.PACK_AB_MERGE_C R196, R23, R18, RZ ;  /* 0x0000001217c4723e */ /* 0x000fe200048070ff */
[C---:B------:R-:W-:Y:S01]  /*6000*/  FMUL R22, R78.reuse, R26 ;  /* 0x0000001a4e167220 */ /* 0x040fe20000400000 */
[C---:B------:R-:W-:Y:S01]  /*6010*/  FMUL R27, R78.reuse, R27 ;  /* 0x0000001b4e1b7220 */ /* 0x040fe20000400000 */
[--C-:B------:R-:W-:Y:S01]  /*6020*/  HADD2.F32 R107, -RZ, R109.reuse.H0_H0 ;  /* 0x2000006dff6b7230 */ /* 0x100fe20000004100 */
[----:B------:R-:W-:Y:S01]  /*6030*/  F2FP.SATFINITE.E4M3.F32.PACK_AB_MERGE_C R196, R17, R16, R196 ;  /* 0x0000001011c4723e */ /* 0x000fe200048070c4 */
[C---:B------:R-:W-:Y:S01]  /*6040*/  FFMA R22, R81.reuse, R103, R22 ;  /* 0x0000006751167223 */ /* 0x040fe20000000016 */
[C---:B------:R-:W-:Y:S01]  /*6050*/  FFMA R27, R81.reuse, R106, R27 ;  /* 0x0000006a511b7223 */ /* 0x040fe2000000001b */
[C---:B------:R-:W-:Y:S01]  /*6060*/  FFMA R24, R81.reuse, R105, R24 ;  /* 0x0000006951187223 */ /* 0x040fe20000000018 */
[----:B------:R-:W-:Y:S01]  /*6070*/  F2FP.F16.E4M3.UNPACK_B R137, R161.H1 ;  /* 0x000000a1ff89723e */ /* 0x000fe200030006ff */
[----:B------:R-:W-:Y:S02]  /*6080*/  HADD2.F32 R110, -RZ, R109.H1_H1 ;  /* 0x3000006dff6e7230 */ /* 0x000fe40000004100 */
[----:B------:R-:W-:Y:S01]  /*6090*/  FFMA R25, R81, R108, R25 ;  /* 0x0000006c51197223 */ /* 0x000fe20000000019 */
[----:B------:R-:W-:Y:S01]  /*60a0*/  F2FP.SATFINITE.E4M3.F32.PACK_AB_MERGE_C R197, R27, R22, RZ ;  /* 0x000000161bc5723e */ /* 0x000fe200048070ff */
[----:B------:R-:W-:Y:S02]  /*60b0*/  HADD2.F32 R109, -RZ, R111.H0_H0 ;  /* 0x2000006fff6d7230 */ /* 0x000fe40000004100 */
[C---:B------:R-:W-:Y:S01]  /*60c0*/  FMUL R26, R78.reuse, R30 ;  /* 0x0000001e4e1a7220 */ /* 0x040fe20000400000 */
[C---:B------:R-:W-:Y:S01]  /*60d0*/  FMUL R31, R78.reuse, R31 ;  /* 0x0000001f4e1f7220 */ /* 0x040fe20000400000 */
[--C-:B------:R-:W-:Y:S01]  /*60e0*/  HADD2.F32 R111, -RZ, R113.reuse.H0_H0 ;  /* 0x20000071ff6f7230 */ /* 0x100fe20000004100 */
[----:B------:R-:W-:Y:S01]  /*60f0*/  F2FP.SATFINITE.E4M3.F32.PACK_AB_MERGE_C R197, R21, R20, R197 ;  /* 0x0000001415c5723e */ /* 0x000fe200048070c5 */
[C---:B------:R-:W-:Y:S01]  /*6100*/  FFMA R26, R81.reuse, R107, R26 ;  /* 0x0000006b511a7223 */ /* 0x040fe2000000001a */
[C---:B------:R-:W-:Y:S01]  /*6110*/  FFMA R31, R81.reuse, R110, R31 ;  /* 0x0000006e511f7223 */ /* 0x040fe2000000001f */
[C---:B------:R-:W-:Y:S01]  /*6120*/  FFMA R28, R81.reuse, R109, R28 ;  /* 0x0000006d511c7223 */ /* 0x040fe2000000001c */
[----:B------:R-:W-:Y:S01]  /*6130*/  F2FP.F16.E4M3.UNPACK_B R139, R162 ;  /* 0x000000a2ff8b723e */ /* 0x000fe200020006ff */
[----:B------:R-:W-:Y:S02]  /*6140*/  HADD2.F32 R114, -RZ, R113.H1_H1 ;  /* 0x30000071ff727230 */ /* 0x000fe40000004100 */
[----:B------:R-:W-:Y:S01]  /*6150*/  FFMA R29, R81, R112, R29 ;  /* 0x00000070511d7223 */ /* 0x000fe2000000001d */
[----:B------:R-:W-:Y:S01]  /*6160*/  F2FP.SATFINITE.E4M3.F32.PACK_AB_MERGE_C R198, R31, R26, RZ ;  /* 0x0000001a1fc6723e */ /* 0x000fe200048070ff */
[----:B------:R-:W-:Y:S02]  /*6170*/  HADD2.F32 R113, -RZ, R115.H0_H0 ;  /* 0x20000073ff717230 */ /* 0x000fe40000004100 */
[C---:B------:R-:W-:Y:S01]  /*6180*/  FMUL R30, R78.reuse, R34 ;  /* 0x000000224e1e7220 */ /* 0x040fe20000400000 */
[----:B------:R-:W-:Y:S01]  /*6190*/  HADD2.F32 R140, -RZ, R139.H1_H1 ;  /* 0x3000008bff8c7230 */ /* 0x000fe20000004100 */
[----:B------:R-:W-:Y:S01]  /*61a0*/  F2FP.SATFINITE.E4M3.F32.PACK_AB_MERGE_C R198, R25, R24, R198 ;  /* 0x0000001819c6723e */ /* 0x000fe200048070c6 */
[C---:B------:R-:W-:Y:S01]  /*61b0*/  FMUL R35, R78.reuse, R35 ;  /* 0x000000234e237220 */ /* 0x040fe20000400000 */
[--C-:B------:R-:W-:Y:S02]  /*61c0*/  HADD2.F32 R115, -RZ, R117.reuse.H0_H0 ;  /* 0x20000075ff737230 */ /* 0x100fe40000004100 */
[C---:B------:R-:W-:Y:S01]  /*61d0*/  FFMA R30, R81.reuse, R111, R30 ;  /* 0x0000006f511e7223 */ /* 0x040fe2000000001e */
[----:B------:R-:W-:Y:S02]  /*61e0*/  HADD2.F32 R118, -RZ, R117.H1_H1 ;  /* 0x30000075ff767230 */ /* 0x000fe40000004100 */
[C---:B------:R-:W-:Y:S01]  /*61f0*/  FFMA R35, R81.reuse, R114, R35 ;  /* 0x0000007251237223 */ /* 0x040fe20000000023 */
[C---:B------:R-:W-:Y:S01]  /*6200*/  FFMA R32, R81.reuse, R113, R32 ;  /* 0x0000007151207223 */ /* 0x040fe20000000020 */
[----:B------:R-:W-:Y:S01]  /*6210*/  F2FP.F16.E4M3.UNPACK_B R141, R162.H1 ;  /* 0x000000a2ff8d723e */ /* 0x000fe200030006ff */
[----:B------:R-:W-:Y:S01]  /*6220*/  FFMA R33, R81, R116, R33 ;  /* 0x0000007451217223 */ /* 0x000fe20000000021 */
[----:B------:R-:W-:Y:S01]  /*6230*/  HADD2.F32 R117, -RZ, R119.H0_H0 ;  /* 0x20000077ff757230 */ /* 0x000fe20000004100 */
        /* <DEDUP_REMOVED lines=9> */
[----:B------:R1:W-:Y:S01]  /*62d0*/  STS.128 [R204+0x4010], R196 ;  /* 0x004010c4cc007388 */ /* 0x0003e20000000c00 */
[----:B------:R-:W-:Y:S01]  /*62e0*/  FFMA R37, R81, R120, R37 ;  /* 0x0000007851257223 */ /* 0x000fe20000000025 */
[----:B------:R-:W-:Y:S01]  /*62f0*/  F2FP.SATFINITE.E4M3.F32.PACK_AB_MERGE_C R200, R39, R34, RZ ;  /* 0x0000002227c8723e */ /* 0x000fe200048070ff */
[----:B------:R-:W-:Y:S02]  /*6300*/  HADD2.F32 R122, -RZ, R121.H1_H1 ;  /* 0x30000079ff7a7230 */ /* 0x000fe40000004100 */
[C---:B------:R-:W-:Y:S01]  /*6310*/  FMUL R38, R78.reuse, R42 ;  /* 0x0000002a4e267220 */ /* 0x040fe20000400000 */
[----:B------:R-:W-:Y:S01]  /*6320*/  HADD2.F32 R121, -RZ, R123.H0_H0 ;  /* 0x2000007bff797230 */ /* 0x000fe20000004100 */
[----:B------:R-:W-:Y:S01]  /*6330*/  F2FP.SATFINITE.E4M3.F32.PACK_AB_MERGE_C R200, R33, R32, R200 ;  /* 0x0000002021c8723e */ /* 0x000fe200048070c8 */
[----:B------:R-:W-:Y:S02]  /*6340*/  HADD2.F32 R144, -RZ, R143.H1_H1 ;  /* 0x3000008fff907230 */ /* 0x000fe40000004100 */
[C---:B------:R-:W-:Y:S01]  /*6350*/  FFMA R38, R81.reuse, R119, R38 ;  /* 0x0000007751267223 */ /* 0x040fe20000000026 */
[C---:B------:R-:W-:Y:S01]  /*6360*/  FMUL R43, R78.reuse, R43 ;  /* 0x0000002b4e2b7220 */ /* 0x040fe20000400000 */
[--C-:B------:R-:W-:Y:S02]  /*6370*/  HADD2.F32 R123, -RZ, R125.reuse.H0_H0 ;  /* 0x2000007dff7b7230 */ /* 0x100fe40000004100 */
[C---:B------:R-:W-:Y:S01]  /*6380*/  FMUL R42, R78.reuse, R46 ;  /* 0x0000002e4e2a7220 */ /* 0x040fe20000400000 */
[----:B------:R-:W-:Y:S02]  /*6390*/  HADD2.F32 R126, -RZ, R125.H1_H1 ;  /* 0x3000007dff7e7230 */ /* 0x000fe40000004100 */
[C---:B------:R-:W-:Y:S01]  /*63a0*/  FFMA R43, R81.reuse, R122, R43 ;  /* 0x0000007a512b7223 */ /* 0x040fe2000000002b */
[----:B------:R-:W-:Y:S01]  /*63b0*/  F2FP.F16.E4M3.UNPACK_B R145, R163.H1 ;  /* 0x000000a3ff91723e */ /* 0x000fe200030006ff */
[C---:B------:R-:W-:Y:S01]  /*63c0*/  FFMA R40, R81.reuse, R121, R40 ;  /* 0x0000007951287223 */ /* 0x040fe20000000028 */
[----:B------:R-:W-:Y:S01]  /*63d0*/  FFMA R41, R81, R124, R41 ;  /* 0x0000007c51297223 */ /* 0x000fe20000000029 */
[----:B------:R-:W-:Y:S01]  /*63e0*/  ISETP.NE.AND P0, PT, R193, RZ, PT ;  /* 0x000000ffc100720c */ /* 0x000fe20003f05270 */
[----:B------:R-:W-:Y:S01]  /*63f0*/  HADD2.F32 R125, -RZ, R127.H0_H0 ;  /* 0x2000007fff7d7230 */ /* 0x000fe20000004100 */
[----:B------:R-:W-:Y:S01]  /*6400*/  F2FP.SATFINITE.E4M3.F32.PACK_AB_MERGE_C R201, R43, R38, RZ ;  /* 0x000000262bc9723e */ /* 0x000fe200048070ff */
[----:B------:R-:W-:Y:S01]  /*6410*/  FFMA R42, R81, R123, R42 ;  /* 0x0000007b512a7223 */ /* 0x000fe2000000002a */
[C---:B------:R-:W-:Y:S01]  /*6420*/  FMUL R47, R78.reuse, R47 ;  /* 0x0000002f4e2f7220 */ /* 0x040fe20000400000 */
[--C-:B------:R-:W-:Y:S01]  /*6430*/  HADD2.F32 R127, -RZ, R129.reuse.H0_H0 ;  /* 0x20000081ff7f7230 */ /* 0x100fe20000004100 */
[----:B------:R-:W-:Y:S01]  /*6440*/  F2FP.SATFINITE.E4M3.F32.PACK_AB_MERGE_C R201, R37, R36, R201 ;  /* 0x0000002425c9723e */ /* 0x000fe200048070c9 */
[----:B------:R-:W-:Y:S02]  /*6450*/  HADD2.F32 R130, -RZ, R129.H1_H1 ;  /* 0x30000081ff827230 */ /* 0x000fe40000004100 */
[C---:B------:R-:W-:Y:S01]  /*6460*/  FFMA R47, R81.reuse, R126, R47 ;  /* 0x0000007e512f7223 */ /* 0x040fe2000000002f */
[C---:B------:R-:W-:Y:S01]  /*6470*/  FFMA R44, R81.reuse, R125, R44 ;  /* 0x0000007d512c7223 */ /* 0x040fe2000000002c */
[C---:B------:R-:W-:Y:S01]  /*6480*/  FFMA R45, R81.reuse, R128, R45 ;  /* 0x00000080512d7223 */ /* 0x040fe2000000002d */
[----:B------:R-:W-:Y:S02]  /*6490*/  HADD2.F32 R129, -RZ, R131.H0_H0 ;  /* 0x20000083ff817230 */ /* 0x000fe40000004100 */
[C---:B------:R-:W-:Y:S01]  /*64a0*/  FMUL R46, R78.reuse, R50 ;  /* 0x000000324e2e7220 */ /* 0x040fe20000400000 */
[C---:B------:R-:W-:Y:S01]  /*64b0*/  FMUL R51, R78.reuse, R51 ;  /* 0x000000334e337220 */ /* 0x040fe20000400000 */
[--C-:B------:R-:W-:Y:S02]  /*64c0*/  HADD2.F32 R131, -RZ, R133.reuse.H0_H0 ;  /* 0x20000085ff837230 */ /* 0x100fe40000004100 */
[C---:B------:R-:W-:Y:S01]  /*64d0*/  FMUL R50, R78.reuse, R54 ;  /* 0x000000364e327220 */ /* 0x040fe20000400000 */
[C---:B------:R-:W-:Y:S01]  /*64e0*/  FFMA R46, R81.reuse, R127, R46 ;  /* 0x0000007f512e7223 */ /* 0x040fe2000000002e */
[----:B------:R-:W-:Y:S02]  /*64f0*/  HADD2.F32 R134, -RZ, R133.H1_H1 ;  /* 0x30000085ff867230 */ /* 0x000fe40000004100 */
[C---:B------:R-:W-:Y:S01]  /*6500*/  FFMA R51, R81.reuse, R130, R51 ;  /* 0x0000008251337223 */ /* 0x040fe20000000033 */
[----:B------:R-:W-:Y:S02]  /*6510*/  HADD2.F32 R133, -RZ, R135.H0_H0 ;  /* 0x20000087ff857230 */ /* 0x000fe40000004100 */
[C---:B------:R-:W-:Y:S01]  /*6520*/  FMUL R55, R78.reuse, R55 ;  /* 0x000000374e377220 */ /* 0x040fe20000400000 */
[C---:B------:R-:W-:Y:S01]  /*6530*/  FFMA R48, R81.reuse, R129, R48 ;  /* 0x0000008151307223 */ /* 0x040fe20000000030 */
[C---:B------:R-:W-:Y:S01]  /*6540*/  FFMA R49, R81.reuse, R132, R49 ;  /* 0x0000008451317223 */ /* 0x040fe20000000031 */
[--C-:B------:R-:W-:Y:S02]  /*6550*/  HADD2.F32 R135, -RZ, R137.reuse.H0_H0 ;  /* 0x20000089ff877230 */ /* 0x100fe40000004100 */
[C---:B------:R-:W-:Y:S01]  /*6560*/  FFMA R50, R81.reuse, R131, R50 ;  /* 0x0000008351327223 */ /* 0x040fe20000000032 */
[----:B------:R-:W-:Y:S02]  /*6570*/  HADD2.F32 R138, -RZ, R137.H1_H1 ;  /* 0x30000089ff8a7230 */ /* 0x000fe40000004100 */
[C---:B------:R-:W-:Y:S01]  /*6580*/  FMUL R54, R78.reuse, R58 ;  /* 0x0000003a4e367220 */ /* 0x040fe20000400000 */
[----:B------:R-:W-:Y:S02]  /*6590*/  HADD2.F32 R137, -RZ, R139.H0_H0 ;  /* 0x2000008bff897230 */ /* 0x000fe40000004100 */
[C---:B------:R-:W-:Y:S01]  /*65a0*/  FFMA R55, R81.reuse, R134, R55 ;  /* 0x0000008651377223 */ /* 0x040fe20000000037 */
        /* <DEDUP_REMOVED lines=16> */
[----:B------:R-:W-:Y:S01]  /*66b0*/  FFMA R63, R81, R142, R63 ;  /* 0x0000008e513f7223 */ /* 0x000fe2000000003f */
[----:B------:R-:W-:Y:S01]  /*66c0*/  FMUL R67, R78, R67 ;  /* 0x000000434e437220 */ /* 0x000fe20000400000 */
[----:B------:R-:W-:Y:S01]  /*66d0*/  F2FP.SATFINITE.E4M3.F32.PACK_AB_MERGE_C R202, R47, R42, RZ ;  /* 0x0000002a2fca723e */ /* 0x000fe200048070ff */
[----:B------:R-:W-:Y:S01]  /*66e0*/  FFMA R60, R81, R141, R60 ;  /* 0x0000008d513c7223 */ /* 0x000fe2000000003c */
[----:B------:R-:W-:Y:S01]  /*66f0*/  F2FP.SATFINITE.E4M3.F32.PACK_AB_MERGE_C R203, R51, R46, RZ ;  /* 0x0000002e33cb723e */ /* 0x000fe200048070ff */
[C---:B------:R-:W-:Y:S01]  /*6700*/  FFMA R61, R81.reuse, R144, R61 ;  /* 0x00000090513d7223 */ /* 0x040fe2000000003d */
[C---:B------:R-:W-:Y:S01]  /*6710*/  FFMA R62, R81.reuse, R143, R62 ;  /* 0x0000008f513e7223 */ /* 0x040fe2000000003e */
[----:B------:R-:W-:Y:S01]  /*6720*/  FFMA R67, R81, R146, R67 ;  /* 0x0000009251437223 */ /* 0x000fe20000000043 */
[----:B------:R-:W-:Y:S02]  /*6730*/  F2FP.SATFINITE.E4M3.F32.PACK_AB_MERGE_C R202, R41, R40, R202 ;  /* 0x0000002829ca723e */ /* 0x000fe400048070ca */
[----:B------:R-:W-:Y:S02]  /*6740*/  F2FP.SATFINITE.E4M3.F32.PACK_AB_MERGE_C R203, R45, R44, R203 ;  /* 0x0000002c2dcb723e */ /* 0x000fe400048070cb */
[----:B------:R-:W-:Y:S02]  /*6750*/  F2FP.SATFINITE.E4M3.F32.PACK_AB_MERGE_C R212, R55, R50, RZ ;  /* 0x0000003237d4723e */ /* 0x000fe400048070ff */
[----:B------:R-:W-:Y:S01]  /*6760*/  F2FP.SATFINITE.E4M3.F32.PACK_AB_MERGE_C R213, R59, R54, RZ ;  /* 0x000000363bd5723e */ /* 0x000fe200048070ff */
[----:B------:R1:W-:Y:S01]  /*6770*/  STS.128 [R206+0x4020], R200 ;  /* 0x004020c8ce007388 */ /* 0x0003e20000000c00 */
[----:B------:R-:W-:Y:S02]  /*6780*/  F2FP.SATFINITE.E4M3.F32.PACK_AB_MERGE_C R214, R63, R58, RZ ;  /* 0x0000003a3fd6723e */ /* 0x000fe400048070ff */
[----:B------:R-:W-:Y:S02]  /*6790*/  F2FP.SATFINITE.E4M3.F32.PACK_AB_MERGE_C R215, R67, R62, RZ ;  /* 0x0000003e43d7723e */ /* 0x000fe400048070ff */
[----:B------:R-:W-:Y:S02]  /*67a0*/  F2FP.SATFINITE.E4M3.F32.PACK_AB_MERGE_C R212, R49, R48, R212 ;  /* 0x0000003031d4723e */ /* 0x000fe400048070d4 */
[----:B------:R-:W-:Y:S02]  /*67b0*/  F2FP.SATFINITE.E4M3.F32.PACK_AB_MERGE_C R213, R53, R52, R213 ;  /* 0x0000003435d5723e */ /* 0x000fe400048070d5 */
[----:B------:R-:W-:Y:S02]  /*67c0*/  F2FP.SATFINITE.E4M3.F32.PACK_AB_MERGE_C R214, R57, R56, R214 ;  /* 0x0000003839d6723e */ /* 0x000fe400048070d6 */
[----:B------:R-:W-:Y:S02]  /*67d0*/  F2FP.SATFINITE.E4M3.F32.PACK_AB_MERGE_C R215, R61, R60, R215 ;  /* 0x0000003c3dd7723e */ /* 0x000fe400048070d7 */
[----:B------:R-:W-:Y:S02]  /*67e0*/  LEA R210, R181, UR49, 0x3 ;  /* 0x00000031b5d27c11 */ /* 0x000fe4000f8e18ff */
[----:B------:R-:W-:Y:S01]  /*67f0*/  @P6 SHF.L.U32 R221, R180, 0x1f, RZ ;  /* 0x0000001fb4dd6819 */ /* 0x000fe200000006ff */
[----:B------:R1:W-:Y:S01]  /*6800*/  STS.128 [R205+0x4010], R212 ;  /* 0x004010d4cd007388 */ /* 0x0003e20000000c00 */
[----:B------:R-:W-:Y:S01]  /*6810*/  @!PT LDS RZ, [RZ] ;  /* 0x00000000fffff984 */ /* 0x000fe20000000800 */
[----:B------:R-:W-:Y:S01]  /*6820*/  @!PT LDS RZ, [RZ] ;  /* 0x00000000fffff984 */ /* 0x000fe20000000800 */
[----:B------:R-:W-:Y:S01]  /*6830*/  @!PT LDS RZ, [RZ] ;  /* 0x00000000fffff984 */ /* 0x000fe20000000800 */
[----:B------:R-:W-:Y:S01]  /*6840*/  @!PT LDS RZ, [RZ] ;  /* 0x00000000fffff984 */ /* 0x000fe20000000800 */
[----:B------:R2:W-:Y:S07]  /*6850*/  MEMBAR.ALL.CTA ;  /* 0x0000000000007992 */ /* 0x0005ee0000008000 */
[----:B--2---:R-:W2:Y:S02]  /*6860*/  FENCE.VIEW.ASYNC.S ;  /* 0x00000000000073c6 */ /* 0x004ea40000000000 */
[----:B--2---:R-:W-:Y:S06]  /*6870*/  BAR.SYNC.DEFER_BLOCKING 0x1, 0x80 ;  /* 0x0042000000007b1d */ /* 0x004fec0000010000 */
[----:B------:R-:W-:Y:S05]  /*6880*/  @P0 BRA `(.L_x_95) ;  /* 0x0000000000280947 */ /* 0x000fea0003800000 */
[----:B------:R-:W-:Y:S02]  /*6890*/  UIADD3 UR4, UPT, UPT, UR49, 0x4200, URZ ;  /* 0x0000420031047890 */ /* 0x000fe4000fffe0ff */
[----:B------:R-:W-:Y:S01]  /*68a0*/  UIADD3 UR6, UP0, UPT, UR52, 0x680, URZ ;  /* 0x0000068034067890 */ /* 0x000fe2000ff1e0ff */
[----:B------:R-:W-:Y:S03]  /*68b0*/  UMOV UR43, UR36 ;  /* 0x00000024002b7c82 */ /* 0x000fe60008000000 */
[----:B------:R-:W-:Y:S01]  /*68c0*/  MOV R192, UR4 ;  /* 0x0000000400c07c02 */ /* 0x000fe20008000f00 */
[----:B------:R-:W-:Y:S03]  /*68d0*/  UIADD3.X UR7, UPT, UPT, URZ, UR53, URZ, UP0, !UPT ;  /* 0x00000035ff077290 */ /* 0x000fe600087fe4ff */
[----:B------:R-:W-:Y:S11]  /*68e0*/  R2UR UR40, R192 ;  /* 0x00000000c02872ca */ /* 0x000ff600000e0000 */
[----:B------:R-:W-:Y:S02]  /*68f0*/  @!UPT UIADD3 URZ, UPT, UPT, URZ, URZ, URZ ;  /* 0x000000fffffff290 */ /* 0x000fe4000fffe0ff */
[----:B------:R2:W-:Y:S01]  /*6900*/  UTMASTG.3D [UR40], [UR6] ;  /* 0x00000028060073b5 */ /* 0x0005e20008010000 */
[----:B------:R0:W-:Y:S01]  /*6910*/  UTMACMDFLUSH ;  /* 0x00000000000079b7 */ /* 0x0001e20000000000 */
[----:B--2---:R-:W-:Y:S04]  /*6920*/  DEPBAR.LE SB0, 0x1 ;  /* 0x000080400000791a */ /* 0x004fe80000000000 */
.L_x_95:
[----:B------:R-:W-:Y:S05]  /*6930*/  BSYNC.RECONVERGENT B0 ;  /* 0x0000000000007941 */ /* 0x000fea0003800200 */
.L_x_94:
[----:B------:R-:W-:Y:S06]  /*6940*/  BAR.SYNC.DEFER_BLOCKING 0x1, 0x80 ;  /* 0x0042000000007b1d */ /* 0x000fec0000010000 */
[----:B------:R-:W2:Y:S01]  /*6950*/  @P6 SYNCS.PHASECHK.TRANS64.TRYWAIT P0, [R210+URZ+0x30], R221 ;  /* 0x000030ddd20065a7 */ /* 0x000ea200080011ff */
[----:B------:R-:W-:Y:S01]  /*6960*/  BSSY B1, `(.L_x_96) ;  /* 0x0000023000017945 */ /* 0x000fe20003800000 */
[----:B--2---:R-:W-:Y:S03]  /*6970*/  @P6 SEL R208, RZ, 0x1, !P0 ;  /* 0x00000001ffd06807 */ /* 0x004fe60004000000 */
[----:B------:R-:W-:Y:S05]  /*6980*/  @!P6 BRA `(.L_x_97) ;  /* 0x000000000080e947 */ /* 0x000fea0003800000 */
[----:B------:R-:W-:Y:S01]  /*6990*/  ISETP.NE.AND P1, PT, R209, RZ, PT ;  /* 0x000000ffd100720c */ /* 0x000fe20003f25270 */
[----:B------:R-:W-:Y:S01]  /*69a0*/  BSSY B0, `(.L_x_98) ;  /* 0x000000a000007945 */ /* 0x000fe20003800000 */
[----:B------:R-:W-:Y:S11]  /*69b0*/  ISETP.NE.AND P0, PT, R208, RZ, PT ;  /* 0x000000ffd000720c */ /* 0x000ff60003f05270 */
[----:B------:R-:W-:Y:S04]  /*69c0*/  @P1 IMAD R0, R181, 0x2000, R190 ;  /* 0x00002000b5001824 */ /* 0x000fe800078e02be */
[C---:B------:R-:W-:Y:S01]  /*69d0*/  @P1 IMAD.IADD R2, R0.reuse, 0x1, R211 ;  /* 0x0000000100021824 */ /* 0x040fe200078e02d3 */
[----:B------:R-:W-:Y:S03]  /*69e0*/  @P1 IADD3 R219, PT, PT, R0, R219, RZ ;  /* 0x000000db00db1210 */ /* 0x000fe60007ffe0ff */
[----:B------:R-:W-:Y:S01]  /*69f0*/  @P1 IMAD.IADD R217, R217, 0x1, R2 ;  /* 0x00000001d9d91824 */ /* 0x000fe200078e0202 */
[----:B------:R-:W-:Y:S06]  /*6a00*/  @P0 BRA `(.L_x_99) ;  /* 0x00000000000c0947 */ /* 0x000fec0003800000 */
[----:B------:R-:W-:Y:S04]  /*6a10*/  SHF.L.U32 R3, R180, 0x1f, RZ ;  /* 0x0000001fb4037819 */ /* 0x000fe800000006ff */
[----:B------:R-:W2:Y:S02]  /*6a20*/  SYNCS.PHASECHK.TRANS64.TRYWAIT P0, [R210+URZ+0x30], R3 ;  /* 0x00003003d20075a7 */ /* 0x000ea400080011ff */
[----:B--2---:R-:W-:Y:S05]  /*6a30*/  @!P0 BRA `(.L_x_100) ;  /* 0x0000001c00a08947 */ /* 0x004fea0003800000 */
.L_x_99:
[----:B------:R-:W-:Y:S05]  /*6a40*/  BSYNC B0 ;  /* 0x0000000000007941 */ /* 0x000fea0003800000 */
.L_x_98:
[----:B------:R-:W-:Y:S01]  /*6a50*/  ISETP.NE.AND P0, PT, R209, RZ, PT ;  /* 0x000000ffd100720c */ /* 0x000fe20003f05270 */
[----:B--2---:R-:W-:Y:S02]  /*6a60*/  VIADD R210, R210, 0x40 ;  /* 0x00000040d2d27836 */ /* 0x004fe40000000000 */
[----:B------:R-:W-:Y:S02]  /*6a70*/  IMAD.U32 R3, RZ, RZ, UR37 ;  /* 0x00000025ff037e24 */ /* 0x000fe4000f8e00ff */
[----:B------:R-:W-:Y:S03]  /*6a80*/  VIADD R181, R181, 0x1 ;  /* 0x00000001b5b57836 */ /* 0x000fe60000000000 */
[----:B------:R-:W-:Y:S05]  /*6a90*/  PRMT R3, R3, 0x654, R210 ;  /* 0x0000065403037816 */ /* 0x000fea00000000d2 */
[----:B------:R2:W3:Y:S04]  /*6aa0*/  @P0 LDS.128 R148, [R0] ;  /* 0x0000000000940984 */ /* 0x0004e80000000c00 */
[----:B------:R2:W4:Y:S04]  /*6ab0*/  @P0 LDS.128 R152, [R2+0x10] ;  /* 0x0000100002980984 */ /* 0x0005280000000c00 */
        /* <DEDUP_REMOVED lines=9> */
[----:B------:R-:W-:Y:S01]  /*6b50*/  SEL R181, R181, RZ, P0 ;  /* 0x000000ffb5b57207 */ /* 0x000fe20000000000 */
[----:B-----5:R5:W-:Y:S02]  /*6b60*/  SYNCS.ARRIVE.TRANS64.RED.A1T0 RZ, [R3+URZ], RZ ;  /* 0x000000ff03ff79a7 */ /* 0x020be400081004ff */
[----:B-----5:R-:W-:Y:S04]  /*6b70*/  SEL R3, RZ, 0x1, P0 ;  /* 0x00000001ff037807 */ /* 0x020fe80000000000 */
[----:B--234-:R-:W-:Y:S02]  /*6b80*/  LOP3.LUT R180, R180, R3, RZ, 0x3c, !PT ;  /* 0x00000003b4b47212 */ /* 0x01cfe400078e3cff */
.L_x_97:
[----:B------:R-:W-:Y:S05]  /*6b90*/  BSYNC B1 ;  /* 0x0000000000017941 */ /* 0x000fea0003800000 */
.L_x_96:
[----:B------:R-:W-:Y:S05]  /*6ba0*/  VIADD R0, R80, 0x40 ;  /* 0x0000004050007836 */ /* 0x000fea0000000000 */
[----:B------:R-:W-:Y:S04]  /*6bb0*/  SHF.R.U32.HI R0, RZ, 0x15, R0 ;  /* 0x00000015ff007819 */ /* 0x000fe80000011600 */
[----:B------:R-:W-:Y:S11]  /*6bc0*/  LOP3.LUT P0, RZ, R0, 0x3, R173, 0x48, !PT ;  /* 0x0000000300ff7812 */ /* 0x000ff600078048ad */
[----:B------:R-:W-:Y:S02]  /*6bd0*/  @!UPT UIADD3 URZ, UPT, UPT, URZ, URZ, URZ ;  /* 0x000000fffffff290 */ /* 0x000fe4000fffe0ff */
[----:B------:R-:W-:Y:S05]  /*6be0*/  @!P0 BRA `(.L_x_101) ;  /* 0x0000000000408947 */ /* 0x000fea0003800000 */
[----:B------:R-:W2:Y:S01]  /*6bf0*/  LDCU.64 UR8, c[0x4][0x70] ;  /* 0x01000e00ff0877ac */ /* 0x000ea20008000a00 */
[----:B------:R-:W-:Y:S01]  /*6c00*/  MOV R3, 0x0 ;  /* 0x0000000000037802 */ /* 0x000fe20000000f00 */
[----:B------:R-:W-:Y:S02]  /*6c10*/  HFMA2 R12, -RZ, RZ, 0, 5.9604644775390625e-08 ;  /* 0x00000001ff0c7431 */ /* 0x000fe400000001ff */
[----:B------:R-:W-:Y:S02]  /*6c20*/  IMAD.MOV.U32 R8, RZ, RZ, 0x192 ;  /* 0x00000192ff087424 */ /* 0x000fe400078e00ff */
[----:B------:R-:W-:Y:S01]  /*6c30*/  IMAD.MOV.U32 R13, RZ, RZ, RZ ;  /* 0x000000ffff0d7224 */ /* 0x000fe200078e00ff */
[----:B------:R-:W3:Y:S01]  /*6c40*/  LDCU.64 UR6, c[0x4][0x78] ;  /* 0x01000f00ff0677ac */ /* 0x000ee20008000a00 */
[----:B------:R-:W4:Y:S01]  /*6c50*/  LDC.64 R2, c[0x4][R3] ;  /* 0x0100000003027b82 */ /* 0x000f220000000a00 */
[----:B------:R-:W5:Y:S01]  /*6c60*/  LDCU.64 UR4, c[0x4][0x10] ;  /* 0x01000200ff0477ac */ /* 0x000f620008000a00 */
[----:B--2---:R-:W-:Y:S01]  /*6c70*/  MOV R5, UR9 ;  /* 0x0000000900057c02 */ /* 0x004fe20008000f00 */
[----:B------:R-:W-:Y:S01]  /*6c80*/  IMAD.U32 R4, RZ, RZ, UR8 ;  /* 0x00000008ff047e24 */ /* 0x000fe2000f8e00ff */
[----:B---3--:R-:W-:Y:S01]  /*6c90*/  MOV R7, UR7 ;  /* 0x0000000700077c02 */ /* 0x008fe20008000f00 */
[----:B------:R-:W-:Y:S01]  /*6ca0*/  IMAD.U32 R6, RZ, RZ, UR6 ;  /* 0x00000006ff067e24 */ /* 0x000fe2000f8e00ff */
[----:B-----5:R-:W-:Y:S01]  /*6cb0*/  MOV R11, UR5 ;  /* 0x00000005000b7c02 */ /* 0x020fe20008000f00 */
[----:B------:R-:W-:Y:S02]  /*6cc0*/  IMAD.U32 R10, RZ, RZ, UR4 ;  /* 0x00000004ff0a7e24 */ /* 0x000fe4000f8e00ff */
[----:B------:R-:W-:Y:S07]  /*6cd0*/  LEPC R20, `(.L_x_101) ;  /* 0x000000001014794e */ /* 0x000fee0000000000 */
[----:B-1--4-:R-:W-:Y:S05]  /*6ce0*/  CALL.ABS.NOINC R2 ;  /* 0x0000000002007343 */ /* 0x012fea0003c00000 */
.L_x_101:
[----:B------:R-:W-:Y:S01]  /*6cf0*/  ISETP.NE.AND P0, PT, R193, RZ, PT ;  /* 0x000000ffc100720c */ /* 0x000fe20003f05270 */
[----:B------:R-:W-:Y:S05]  /*6d00*/  WARPSYNC.ALL ;  /* 0x0000000000007948 */ /* 0x000fea0003800000 */
[----:B------:R-:W-:Y:S01]  /*6d10*/  R2UR UR4, R80 ;  /* 0x00000000500472ca */ /* 0x000fe200000e0000 */
[----:B------:R-:W-:Y:S01]  /*6d20*/  BSSY.RECONVERGENT B0, `(.L_x_102) ;  /* 0x000011d000007945 */ /* 0x000fe20003800200 */
[----:B------:R-:W-:Y:S02]  /*6d30*/  F2FP.F16.E4M3.UNPACK_B R11, R149 ;  /* 0x00000095ff0b723e */ /* 0x000fe400020006ff */
[----:B------:R-:W-:Y:S02]  /*6d40*/  F2FP.F16.E4M3.UNPACK_B R10, R150 ;  /* 0x00000096ff0a723e */ /* 0x000fe400020006ff */
[----:B------:R-:W-:Y:S01]  /*6d50*/  F2FP.F16.E4M3.UNPACK_B R9, R151 ;  /* 0x00000097ff09723e */ /* 0x000fe200020006ff */
[--C-:B------:R-:W-:Y:S01]  /*6d60*/  HADD2.F32 R83, -RZ, R11.reuse.H0_H0 ;  /* 0x2000000bff537230 */ /* 0x100fe20000004100 */
[----:B------:R-:W-:Y:S01]  /*6d70*/  F2FP.F16.E4M3.UNPACK_B R8, R152 ;  /* 0x00000098ff08723e */ /* 0x000fe200020006ff */
[----:B------:R-:W-:Y:S01]  /*6d80*/  HADD2.F32 R84, -RZ, R11.H1_H1 ;  /* 0x3000000bff547230 */ /* 0x000fe20000004100 */
[----:B------:R-:W-:Y:S01]  /*6d90*/  F2FP.F16.E4M3.UNPACK_B R7, R153 ;  /* 0x00000099ff07723e */ /* 0x000fe200020006ff */
[--C-:B------:R-:W-:Y:S01]  /*6da0*/  HADD2.F32 R87, -RZ, R10.reuse.H0_H0 ;  /* 0x2000000aff577230 */ /* 0x100fe20000004100 */
[----:B------:R-:W-:Y:S01]  /*6db0*/  F2FP.F16.E4M3.UNPACK_B R6, R154 ;  /* 0x0000009aff06723e */ /* 0x000fe200020006ff */
[----:B------:R-:W-:Y:S01]  /*6dc0*/  HADD2.F32 R88, -RZ, R10.H1_H1 ;  /* 0x3000000aff587230 */ /* 0x000fe20000004100 */
[----:B------:R-:W-:Y:S01]  /*6dd0*/  F2FP.F16.E4M3.UNPACK_B R5, R155 ;  /* 0x0000009bff05723e */ /* 0x000fe200020006ff */
[--C-:B------:R-:W-:Y:S01]  /*6de0*/  HADD2.F32 R91, -RZ, R9.reuse.H0_H0 ;  /* 0x20000009ff5b7230 */ /* 0x100fe20000004100 */
[----:B-1----:R-:W-:Y:S01]  /*6df0*/  F2FP.F16.E4M3.UNPACK_B R4, R156 ;  /* 0x0000009cff04723e */ /* 0x002fe200020006ff */
[----:B------:R-:W-:Y:S01]  /*6e00*/  HADD2.F32 R92, -RZ, R9.H1_H1 ;  /* 0x30000009ff5c7230 */ /* 0x000fe20000004100 */
[-C--:B------:R-:W-:Y:S01]  /*6e10*/  F2FP.F16.E4M3.UNPACK_B R2, R148.reuse ;  /* 0x00000094ff02723e */ /* 0x080fe200020006ff */
[--C-:B------:R-:W-:Y:S01]  /*6e20*/  HADD2.F32 R95, -RZ, R8.reuse.H0_H0 ;  /* 0x20000008ff5f7230 */ /* 0x100fe20000004100 */
[----:B------:R-:W-:Y:S01]  /*6e30*/  F2FP.F16.E4M3.UNPACK_B R148, R148.H1 ;  /* 0x00000094ff94723e */ /* 0x000fe200030006ff */
[----:B------:R-:W-:Y:S01]  /*6e40*/  HADD2.F32 R97, -RZ, R8.H1_H1 ;  /* 0x30000008ff617230 */ /* 0x000fe20000004100 */
[----:B------:R-:W-:Y:S01]  /*6e50*/  F2FP.F16.E4M3.UNPACK_B R149, R149.H1 ;  /* 0x00000095ff95723e */ /* 0x000fe200030006ff */
[--C-:B------:R-:W-:Y:S01]  /*6e60*/  HADD2.F32 R98, -RZ, R7.reuse.H0_H0 ;  /* 0x20000007ff627230 */ /* 0x100fe20000004100 */
[----:B------:R-:W-:Y:S01]  /*6e70*/  F2FP.F16.E4M3.UNPACK_B R150, R150.H1 ;  /* 0x00000096ff96723e */ /* 0x000fe200030006ff */
[----:B------:R-:W-:Y:S01]  /*6e80*/  HADD2.F32 R101, -RZ, R7.H1_H1 ;  /* 0x30000007ff657230 */ /* 0x000fe20000004100 */
[----:B------:R-:W-:Y:S01]  /*6e90*/  F2FP.F16.E4M3.UNPACK_B R151, R151.H1 ;  /* 0x00000097ff97723e */ /* 0x000fe200030006ff */
[--C-:B------:R-:W-:Y:S01]  /*6ea0*/  HADD2.F32 R102, -RZ, R6.reuse.H0_H0 ;  /* 0x20000006ff667230 */ /* 0x100fe20000004100 */
[----:B------:R-:W-:Y:S01]  /*6eb0*/  F2FP.F16.E4M3.UNPACK_B R138, R163 ;  /* 0x000000a3ff8a723e */ /* 0x000fe200020006ff */
[----:B------:R-:W-:Y:S01]  /*6ec0*/  HADD2.F32 R105, -RZ, R6.H1_H1 ;  /* 0x30000006ff697230 */ /* 0x000fe20000004100 */
[----:B------:R-:W-:Y:S01]  /*6ed0*/  R2UR UR5, R207 ;  /* 0x00000000cf0572ca */ /* 0x000fe200000e0000 */
        /* <DEDUP_REMOVED lines=8> */
[----:B------:R-:W1:Y:S01]  /*6f60*/  LDTM.x64 R4, tmem[UR4+0x40] ;  /* 0x00004004000479ee */ /* 0x000e620008340000 */
[--C-:B------:R-:W-:Y:S01]  /*6f70*/  HADD2.F32 R0, -RZ, R2.reuse.H0_H0 ;  /* 0x20000002ff007230 */ /* 0x100fe20000004100 */
[----:B------:R-:W-:Y:S01]  /*6f80*/  NOP ;  /* 0x0000000000007918 */ /* 0x000fe20000000000 */
[----:B------:R-:W-:Y:S01]  /*6f90*/  HADD2.F32 R2, -RZ, R2.H1_H1 ;  /* 0x30000002ff027230 */ /* 0x000fe20000004100 */
[----:B------:R-:W-:Y:S01]  /*6fa0*/  UIADD3 UR5, UPT, UPT, UR5, 0xa0, URZ ;  /* 0x000000a005057890 */ /* 0x000fe2000fffe0ff */
[--C-:B------:R-:W-:Y:S01]  /*6fb0*/  HADD2.F32 R86, -RZ, R149.reuse.H1_H1 ;  /* 0x30000095ff567230 */ /* 0x100fe20000004100 */
[----:B------:R-:W-:Y:S01]  /*6fc0*/  F2FP.F16.E4M3.UNPACK_B R132, R161 ;  /* 0x000000a1ff84723e */ /* 0x000fe200020006ff */
[--C-:B------:R-:W-:Y:S01]  /*6fd0*/  HADD2.F32 R114, -RZ, R116.reuse.H0_H0 ;  /* 0x20000074ff727230 */ /* 0x100fe20000004100 */
[----:B------:R-:W-:Y:S01]  /*6fe0*/  UPRMT UR5, UR37, 0x654, UR5 ;  /* 0x0000065425057896 */ /* 0x000fe20008000005 */
[----:B------:R-:W-:Y:S01]  /*6ff0*/  HADD2.F32 R117, -RZ, R116.H1_H1 ;  /* 0x30000074ff757230 */ /* 0x000fe20000004100 */
[----:B------:R-:W-:Y:S01]  /*7000*/  F2FP.F16.E4M3.UNPACK_B R136, R162 ;  /* 0x000000a2ff88723e */ /* 0x000fe200020006ff */
[--C-:B------:R-:W-:Y:S01]  /*7010*/  HADD2.F32 R118, -RZ, R120.reuse.H0_H0 ;  /* 0x20000078ff767230 */ /* 0x100fe20000004100 */
[----:B------:R-:W-:Y:S01]  /*7020*/  F2FP.F16.E4M3.UNPACK_B R152, R152.H1 ;  /* 0x00000098ff98723e */ /* 0x000fe200030006ff */
[----:B------:R-:W-:Y:S01]  /*7030*/  HADD2.F32 R121, -RZ, R120.H1_H1 ;  /* 0x30000078ff797230 */ /* 0x000fe20000004100 */
[----:B------:R-:W-:Y:S01]  /*7040*/  F2FP.F16.E4M3.UNPACK_B R153, R153.H1 ;  /* 0x00000099ff99723e */ /* 0x000fe200030006ff */
[--C-:B------:R-:W-:Y:S01]  /*7050*/  HADD2.F32 R122, -RZ, R124.reuse.H0_H0 ;  /* 0x2000007cff7a7230 */ /* 0x100fe20000004100 */
[----:B------:R-:W-:Y:S01]  /*7060*/  F2FP.F16.E4M3.UNPACK_B R154, R154.H1 ;  /* 0x0000009aff9a723e */ /* 0x000fe200030006ff */
[----:B-1----:R-:W-:Y:S01]  /*7070*/  SYNCS.ARRIVE.TRANS64.RED.A1T0 RZ, [UR5], RZ ;  /* 0x000000ffffff79a7 */ /* 0x002fe20008100405 */
[----:B------:R-:W-:Y:S01]  /*7080*/  HADD2.F32 R125, -RZ, R124.H1_H1 ;  /* 0x3000007cff7d7230 */ /* 0x000fe20000004100 */
[----:B------:R-:W-:Y:S01]  /*7090*/  F2FP.F16.E4M3.UNPACK_B R155, R155.H1 ;  /* 0x0000009bff9b723e */ /* 0x000fe200030006ff */
[--C-:B------:R-:W-:Y:S01]  /*70a0*/  HADD2.F32 R126, -RZ, R128.reuse.H0_H0 ;  /* 0x20000080ff7e7230 */ /* 0x100fe20000004100 */
[----:B------:R-:W-:Y:S01]  /*70b0*/  F2FP.F16.E4M3.UNPACK_B R156, R156.H1 ;  /* 0x0000009cff9c723e */ /* 0x000fe200030006ff */
[----:B------:R-:W-:Y:S01]  /*70c0*/  HADD2.F32 R129, -RZ, R128.H1_H1 ;  /* 0x30000080ff817230 */ /* 0x000fe20000004100 */
[----:B------:R-:W-:Y:S01]  /*70d0*/  F2FP.F16.E4M3.UNPACK_B R157, R157.H1 ;  /* 0x0000009dff9d723e */ /* 0x000fe200030006ff */
[C---:B------:R-:W-:Y:S01]  /*70e0*/  FMUL R4, R78.reuse, R4 ;  /* 0x000000044e047220 */ /* 0x040fe20000400000 */
[C---:B------:R-:W-:Y:S01]  /*70f0*/  FMUL R5, R78.reuse, R5 ;  /* 0x000000054e057220 */ /* 0x040fe20000400000 */
[----:B------:R-:W-:Y:S02]  /*7100*/  HADD2.F32 R3, -RZ, R148.H0_H0 ;  /* 0x20000094ff037230 */ /* 0x000fe40000004100 */
        /* <DEDUP_REMOVED lines=9> */
[C---:B------:R-:W-:Y:S01]  /*71a0*/  FMUL R2, R78.reuse, R21 ;  /* 0x000000154e027220 */ /* 0x040fe20000400000 */
[C---:B------:R-:W-:Y:S01]  /*71b0*/  FMUL R21, R78.reuse, R28 ;  /* 0x0000001c4e157220 */ /* 0x040fe20000400000 */
[----:B------:R-:W-:Y:S02]  /*71c0*/  HADD2.F32 R130, -RZ, R132.H0_H0 ;  /* 0x20000084ff827230 */ /* 0x000fe40000004100 */
[C---:B------:R-:W-:Y:S01]  /*71d0*/  FMUL R6, R78.reuse, R6 ;  /* 0x000000064e067220 */ /* 0x040fe20000400000 */
[----:B------:R-:W-:Y:S02]  /*71e0*/  HADD2.F32 R82, -RZ, R148.H1_H1 ;  /* 0x30000094ff527230 */ /* 0x000fe40000004100 */
[C---:B------:R-:W-:Y:S01]  /*71f0*/  FMUL R7, R78.reuse, R7 ;  /* 0x000000074e077220 */ /* 0x040fe20000400000 */
[----:B------:R-:W-:Y:S02]  /*7200*/  HADD2.F32 R85, -RZ, R149.H0_H0 ;  /* 0x20000095ff557230 */ /* 0x000fe40000004100 */
[C---:B------:R-:W-:Y:S01]  /*7210*/  FFMA R6, R81.reuse, R3, R6 ;  /* 0x0000000351067223 */ /* 0x040fe20000000006 */
[----:B------:R-:W-:Y:S02]  /*7220*/  HADD2.F32 R133, -RZ, R132.H1_H1 ;  /* 0x30000084ff857230 */ /* 0x000fe40000004100 */
[C---:B------:R-:W-:Y:S01]  /*7230*/  FFMA R7, R81.reuse, R82, R7 ;  /* 0x0000005251077223 */ /* 0x040fe20000000007 */
[C---:B------:R-:W-:Y:S01]  /*7240*/  FFMA R8, R81.reuse, R83, R8 ;  /* 0x0000005351087223 */ /* 0x040fe20000000008 */
[C---:B------:R-:W-:Y:S01]  /*7250*/  FFMA R9, R81.reuse, R84, R9 ;  /* 0x0000005451097223 */ /* 0x040fe20000000009 */
[--C-:B------:R-:W-:Y:S02]  /*7260*/  HADD2.F32 R82, -RZ, R138.reuse.H0_H0 ;  /* 0x2000008aff527230 */ /* 0x100fe40000004100 */
[C---:B------:R-:W-:Y:S01]  /*7270*/  FMUL R10, R78.reuse, R10 ;  /* 0x0000000a4e0a7220 */ /* 0x040fe20000400000 */
[----:B------:R-:W-:Y:S02]  /*7280*/  HADD2.F32 R83, -RZ, R138.H1_H1 ;  /* 0x3000008aff537230 */ /* 0x000fe40000004100 */
[C---:B------:R-:W-:Y:S01]  /*7290*/  FMUL R11, R78.reuse, R11 ;  /* 0x0000000b4e0b7220 */ /* 0x040fe20000400000 */
[----:B------:R-:W-:Y:S02]  /*72a0*/  HADD2.F32 R89, -RZ, R150.H0_H0 ;  /* 0x20000096ff597230 */ /* 0x000fe40000004100 */
[C---:B------:R-:W-:Y:S01]  /*72b0*/  FFMA R10, R81.reuse, R85, R10 ;  /* 0x00000055510a7223 */ /* 0x040fe2000000000a */
[--C-:B------:R-:W-:Y:S02]  /*72c0*/  HADD2.F32 R134, -RZ, R136.reuse.H0_H0 ;  /* 0x20000088ff867230 */ /* 0x100fe40000004100 */
[C---:B------:R-:W-:Y:S01]  /*72d0*/  FFMA R11, R81.reuse, R86, R11 ;  /* 0x00000056510b7223 */ /* 0x040fe2000000000b */
[C---:B------:R-:W-:Y:S01]  /*72e0*/  FFMA R12, R81.reuse, R87, R12 ;  /* 0x00000057510c7223 */ /* 0x040fe2000000000c */
[----:B------:R-:W-:Y:S01]  /*72f0*/  FFMA R13, R81, R88, R13 ;  /* 0x00000058510d7223 */ /* 0x000fe2000000000d */
[----:B------:R-:W-:Y:S01]  /*7300*/  F2FP.SATFINITE.E4M3.F32.PACK_AB_MERGE_C R86, R7, R6, RZ ;  /* 0x000000060756723e */ /* 0x000fe200048070ff */
[C---:B------:R-:W-:Y:S01]  /*7310*/  FMUL R7, R78.reuse, R24 ;  /* 0x000000184e077220 */ /* 0x040fe20000400000 */
[----:B------:R-:W-:Y:S01]  /*7320*/  F2FP.SATFINITE.E4M3.F32.PACK_AB_MERGE_C R138, R11, R10, RZ ;  /* 0x0000000a0b8a723e */ /* 0x000fe200048070ff */
[C---:B------:R-:W-:Y:S01]  /*7330*/  FMUL R10, R78.reuse, R25 ;  /* 0x000000194e0a7220 */ /* 0x040fe20000400000 */
[C---:B------:R-:W-:Y:S01]  /*7340*/  FMUL R25, R78.reuse, R32 ;  /* 0x000000204e197220 */ /* 0x040fe20000400000 */
[----:B------:R-:W-:Y:S02]  /*7350*/  HADD2.F32 R137, -RZ, R136.H1_H1 ;  /* 0x30000088ff897230 */ /* 0x000fe40000004100 */
[C---:B------:R-:W-:Y:S01]  /*7360*/  FMUL R14, R78.reuse, R14 ;  /* 0x0000000e4e0e7220 */ /* 0x040fe20000400000 */
[----:B------:R-:W-:Y:S02]  /*7370*/  HADD2.F32 R90, -RZ, R150.H1_H1 ;  /* 0x30000096ff5a7230 */ /* 0x000fe40000004100 */
[C---:B------:R-:W-:Y:S01]  /*7380*/  FMUL R15, R78.reuse, R15 ;  /* 0x0000000f4e0f7220 */ /* 0x040fe20000400000 */
[--C-:B------:R-:W-:Y:S02]  /*7390*/  HADD2.F32 R93, -RZ, R151.reuse.H0_H0 ;  /* 0x20000097ff5d7230 */ /* 0x100fe40000004100 */
[C---:B------:R-:W-:Y:S01]  /*73a0*/  FFMA R14, R81.reuse, R89, R14 ;  /* 0x00000059510e7223 */ /* 0x040fe2000000000e */
[----:B------:R-:W-:Y:S02]  /*73b0*/  HADD2.F32 R94, -RZ, R151.H1_H1 ;  /* 0x30000097ff5e7230 */ /* 0x000fe40000004100 */
[C---:B------:R-:W-:Y:S01]  /*73c0*/  FFMA R15, R81.reuse, R90, R15 ;  /* 0x0000005a510f7223 */ /* 0x040fe2000000000f */
[C---:B------:R-:W-:Y:S01]  /*73d0*/  FFMA R16, R81.reuse, R91, R16 ;  /* 0x0000005b51107223 */ /* 0x040fe20000000010 */
[----:B------:R-:W-:Y:S01]  /*73e0*/  FFMA R17, R81, R92, R17 ;  /* 0x0000005c51117223 */ /* 0x000fe20000000011 */
[C---:B------:R-:W-:Y:S01]  /*73f0*/  FMUL R18, R78.reuse, R18 ;  /* 0x000000124e127220 */ /* 0x040fe20000400000 */
[C---:B------:R-:W-:Y:S01]  /*7400*/  FMUL R19, R78.reuse, R19 ;  /* 0x000000134e137220 */ /* 0x040fe20000400000 */
[--C-:B------:R-:W-:Y:S01]  /*7410*/  HADD2.F32 R96, -RZ, R152.reuse.H0_H0 ;  /* 0x20000098ff607230 */ /* 0x100fe20000004100 */
[----:B------:R-:W-:Y:S01]  /*7420*/  F2FP.SATFINITE.E4M3.F32.PACK_AB_MERGE_C R14, R15, R14, RZ ;  /* 0x0000000e0f0e723e */ /* 0x000fe200048070ff */
[C---:B------:R-:W-:Y:S01]  /*7430*/  FFMA R18, R81.reuse, R93, R18 ;  /* 0x0000005d51127223 */ /* 0x040fe20000000012 */
[C---:B------:R-:W-:Y:S01]  /*7440*/  FFMA R19, R81.reuse, R94, R19 ;  /* 0x0000005e51137223 */ /* 0x040fe20000000013 */
[C---:B------:R-:W-:Y:S01]  /*7450*/  FFMA R0, R81.reuse, R95, R0 ;  /* 0x0000005f51007223 */ /* 0x040fe20000000000 */
[----:B------:R-:W-:Y:S01]  /*7460*/  FFMA R2, R81, R97, R2 ;  /* 0x0000006151027223 */ /* 0x000fe20000000002 */
[----:B------:R-:W-:Y:S02]  /*7470*/  HADD2.F32 R99, -RZ, R152.H1_H1 ;  /* 0x30000098ff637230 */ /* 0x000fe40000004100 */
[C---:B------:R-:W-:Y:S01]  /*7480*/  FMUL R3, R78.reuse, R22 ;  /* 0x000000164e037220 */ /* 0x040fe20000400000 */
[----:B------:R-:W-:Y:S01]  /*7490*/  F2FP.SATFINITE.E4M3.F32.PACK_AB_MERGE_C R18, R19, R18, RZ ;  /* 0x000000121312723e */ /* 0x000fe200048070ff */
[C---:B------:R-:W-:Y:S01]  /*74a0*/  FMUL R22, R78.reuse, R29 ;  /* 0x0000001d4e167220 */ /* 0x040fe20000400000 */
[C---:B------:R-:W-:Y:S01]  /*74b0*/  FMUL R29, R78.reuse, R36 ;  /* 0x000000244e1d7220 */ /* 0x040fe20000400000 */
[C---:B------:R-:W-:Y:S01]  /*74c0*/  FFMA R3, R81.reuse, R96, R3 ;  /* 0x0000006051037223 */ /* 0x040fe20000000003 */
[C---:B------:R-:W-:Y:S01]  /*74d0*/  FMUL R6, R78.reuse, R23 ;  /* 0x000000174e067220 */ /* 0x040fe20000400000 */
[--C-:B------:R-:W-:Y:S02]  /*74e0*/  HADD2.F32 R100, -RZ, R153.reuse.H0_H0 ;  /* 0x20000099ff647230 */ /* 0x100fe40000004100 */
[C---:B------:R-:W-:Y:S01]  /*74f0*/  FMUL R11, R78.reuse, R26 ;  /* 0x0000001a4e0b7220 */ /* 0x040fe20000400000 */
[----:B------:R-:W-:Y:S02]  /*7500*/  HADD2.F32 R103, -RZ, R153.H1_H1 ;  /* 0x30000099ff677230 */ /* 0x000fe40000004100 */
[C---:B------:R-:W-:Y:S01]  /*7510*/  FFMA R6, R81.reuse, R99, R6 ;  /* 0x0000006351067223 */ /* 0x040fe20000000006 */
[C---:B------:R-:W-:Y:S01]  /*7520*/  FFMA R7, R81.reuse, R98, R7 ;  /* 0x0000006251077223 */ /* 0x040fe20000000007 */
[C---:B------:R-:W-:Y:S01]  /*7530*/  FFMA R10, R81.reuse, R101, R10 ;  /* 0x00000065510a7223 */ /* 0x040fe2000000000a */
[C---:B------:R-:W-:Y:S01]  /*7540*/  FFMA R11, R81.reuse, R100, R11 ;  /* 0x00000064510b7223 */ /* 0x040fe2000000000b */
[----:B------:R-:W-:Y:S01]  /*7550*/  FMUL R26, R78, R33 ;  /* 0x000000214e1a7220 */ /* 0x000fe20000400000 */
[----:B------:R-:W-:Y:S01]  /*7560*/  F2FP.SATFINITE.E4M3.F32.PACK_AB_MERGE_C R3, R6, R3, RZ ;  /* 0x000000030603723e */ /* 0x000fe200048070ff */
[C---:B------:R-:W-:Y:S01]  /*7570*/  FMUL R33, R78.reuse, R40 ;  /* 0x000000284e217220 */ /* 0x040fe20000400000 */
        /* <DEDUP_REMOVED lines=8> */
[C---:B------:R-:W-:Y:S01]  /*7600*/  FMUL R30, R78.reuse, R37 ;  /* 0x000000254e1e7220 */ /* 0x040fe20000400000 */
[C---:B------:R-:W-:Y:S01]  /*7610*/  FMUL R37, R78.reuse, R44 ;  /* 0x0000002c4e257220 */ /* 0x040fe20000400000 */
[C---:B------:R-:W-:Y:S01]  /*7620*/  FMUL R24, R78.reuse, R31 ;  /* 0x0000001f4e187220 */ /* 0x040fe20000400000 */
[----:B------:R-:W-:Y:S01]  /*7630*/  F2FP.F16.E4M3.UNPACK_B R158, R158.H1 ;  /* 0x0000009eff9e723e */ /* 0x000fe200030006ff */
[--C-:B------:R-:W-:Y:S02]  /*7640*/  HADD2.F32 R108, -RZ, R155.reuse.H0_H0 ;  /* 0x2000009bff6c7230 */ /* 0x100fe40000004100 */
[----:B------:R-:W-:Y:S01]  /*7650*/  FMUL R27, R78, R34 ;  /* 0x000000224e1b7220 */ /* 0x000fe20000400000 */
[----:B------:R-:W-:Y:S02]  /*7660*/  HADD2.F32 R111, -RZ, R155.H1_H1 ;  /* 0x3000009bff6f7230 */ /* 0x000fe40000004100 */
[C---:B------:R-:W-:Y:S01]  /*7670*/  FFMA R24, R81.reuse, R107, R24 ;  /* 0x0000006b51187223 */ /* 0x040fe20000000018 */
[----:B------:R-:W-:Y:S01]  /*7680*/  F2FP.F16.E4M3.UNPACK_B R159, R159.H1 ;  /* 0x0000009fff9f723e */ /* 0x000fe200030006ff */
[C---:B------:R-:W-:Y:S01]  /*7690*/  FFMA R25, R81.reuse, R106, R25 ;  /* 0x0000006a51197223 */ /* 0x040fe20000000019 */
[C---:B------:R-:W-:Y:S01]  /*76a0*/  FFMA R26, R81.reuse, R109, R26 ;  /* 0x0000006d511a7223 */ /* 0x040fe2000000001a */
[----:B------:R-:W-:Y:S01]  /*76b0*/  F2FP.F16.E4M3.UNPACK_B R160, R160.H1 ;  /* 0x000000a0ffa0723e */ /* 0x000fe200030006ff */
[C---:B------:R-:W-:Y:S01]  /*76c0*/  FFMA R27, R81.reuse, R108, R27 ;  /* 0x0000006c511b7223 */ /* 0x040fe2000000001b */
[----:B------:R-:W-:Y:S01]  /*76d0*/  F2FP.SATFINITE.E4M3.F32.PACK_AB_MERGE_C R6, R24, R23, RZ ;  /* 0x000000171806723e */ /* 0x000fe200048070ff */
[C---:B------:R-:W-:Y:S01]  /*76e0*/  FMUL R34, R78.reuse, R41 ;  /* 0x000000294e227220 */ /* 0x040fe20000400000 */
[C---:B------:R-:W-:Y:S01]  /*76f0*/  FMUL R41, R78.reuse, R48 ;  /* 0x000000304e297220 */ /* 0x040fe20000400000 */
[----:B------:R-:W-:Y:S01]  /*7700*/  FMUL R28, R78, R35 ;  /* 0x000000234e1c7220 */ /* 0x000fe20000400000 */
[----:B------:R-:W-:Y:S01]  /*7710*/  F2FP.F16.E4M3.UNPACK_B R161, R161.H1 ;  /* 0x000000a1ffa1723e */ /* 0x000fe200030006ff */
[--C-:B------:R-:W-:Y:S01]  /*7720*/  HADD2.F32 R112, -RZ, R156.reuse.H0_H0 ;  /* 0x2000009cff707230 */ /* 0x100fe20000004100 */
[----:B------:R-:W-:Y:S01]  /*7730*/  F2FP.SATFINITE.E4M3.F32.PACK_AB_MERGE_C R6, R22, R21, R6 ;  /* 0x000000151606723e */ /* 0x000fe20004807006 */
[C---:B------:R-:W-:Y:S01]  /*7740*/  FFMA R28, R81.reuse, R111, R28 ;  /* 0x0000006f511c7223 */ /* 0x040fe2000000001c */
[C---:B------:R-:W-:Y:S01]  /*7750*/  FFMA R29, R81.reuse, R110, R29 ;  /* 0x0000006e511d7223 */ /* 0x040fe2000000001d */
[C---:B------:R-:W-:Y:S01]  /*7760*/  FFMA R30, R81.reuse, R113, R30 ;  /* 0x00000071511e7223 */ /* 0x040fe2000000001e */
[----:B------:R-:W-:Y:S02]  /*7770*/  HADD2.F32 R115, -RZ, R156.H1_H1 ;  /* 0x3000009cff737230 */ /* 0x000fe40000004100 */
[C---:B------:R-:W-:Y:S01]  /*7780*/  FMUL R31, R78.reuse, R38 ;  /* 0x000000264e1f7220 */ /* 0x040fe20000400000 */
[----:B------:R-:W-:Y:S01]  /*7790*/  F2FP.F16.E4M3.UNPACK_B R162, R162.H1 ;  /* 0x000000a2ffa2723e */ /* 0x000fe200030006ff */
[C---:B------:R-:W-:Y:S01]  /*77a0*/  FMUL R38, R78.reuse, R45 ;  /* 0x0000002d4e267220 */ /* 0x040fe20000400000 */
[C---:B------:R-:W-:Y:S01]  /*77b0*/  FMUL R45, R78.reuse, R52 ;  /* 0x000000344e2d7220 */ /* 0x040fe20000400000 */
[----:B------:R-:W-:Y:S01]  /*77c0*/  F2FP.F16.E4M3.UNPACK_B R163, R163.H1 ;  /* 0x000000a3ffa3723e */ /* 0x000fe200030006ff */
[----:B------:R-:W-:Y:S01]  /*77d0*/  FFMA R31, R81, R112, R31 ;  /* 0x00000070511f7223 */ /* 0x000fe2000000001f */
[----:B------:R-:W-:Y:S01]  /*77e0*/  FMUL R52, R78, R59 ;  /* 0x0000003b4e347220 */ /* 0x000fe20000400000 */
[----:B------:R-:W-:Y:S01]  /*77f0*/  IADD3 R76, PT, PT, R76, 0x1, RZ ;  /* 0x000000014c4c7810 */ /* 0x000fe20007ffe0ff */
[C---:B------:R-:W-:Y:S01]  /*7800*/  FMUL R59, R78.reuse, R66 ;  /* 0x000000424e3b7220 */ /* 0x040fe20000400000 */
[----:B------:R-:W-:Y:S01]  /*7810*/  F2FP.SATFINITE.E4M3.F32.PACK_AB_MERGE_C R66, R13, R12, R14 ;  /* 0x0000000c0d42723e */ /* 0x000fe2000480700e */
[C---:B------:R-:W-:Y:S01]  /*7820*/  FMUL R32, R78.reuse, R39 ;  /* 0x000000274e207220 */ /* 0x040fe20000400000 */
[--C-:B------:R-:W-:Y:S02]  /*7830*/  HADD2.F32 R116, -RZ, R157.reuse.H0_H0 ;  /* 0x2000009dff747230 */ /* 0x100fe40000004100 */
[C---:B------:R-:W-:Y:S01]  /*7840*/  FMUL R35, R78.reuse, R42 ;  /* 0x0000002a4e237220 */ /* 0x040fe20000400000 */
[----:B------:R-:W-:Y:S02]  /*7850*/  HADD2.F32 R119, -RZ, R157.H1_H1 ;  /* 0x3000009dff777230 */ /* 0x000fe40000004100 */
[C---:B------:R-:W-:Y:S01]  /*7860*/  FFMA R32, R81.reuse, R115, R32 ;  /* 0x0000007351207223 */ /* 0x040fe20000000020 */
[----:B------:R-:W-:Y:S01]  /*7870*/  FMUL R36, R78, R43 ;  /* 0x0000002b4e247220 */ /* 0x000fe20000400000 */
[C---:B------:R-:W-:Y:S01]  /*7880*/  FFMA R33, R81.reuse, R114, R33 ;  /* 0x0000007251217223 */ /* 0x040fe20000000021 */
[C---:B------:R-:W-:Y:S01]  /*7890*/  FFMA R34, R81.reuse, R117, R34 ;  /* 0x0000007551227223 */ /* 0x040fe20000000022 */
[--C-:B------:R-:W-:Y:S01]  /*78a0*/  HADD2.F32 R120, -RZ, R158.reuse.H0_H0 ;  /* 0x2000009eff787230 */ /* 0x100fe20000004100 */
[----:B------:R-:W-:Y:S01]  /*78b0*/  F2FP.SATFINITE.E4M3.F32.PACK_AB_MERGE_C R32, R32, R31, RZ ;  /* 0x0000001f2020723e */ /* 0x000fe200048070ff */
[C---:B------:R-:W-:Y:S01]  /*78c0*/  FFMA R35, R81.reuse, R116, R35 ;  /* 0x0000007451237223 */ /* 0x040fe20000000023 */
[----:B------:R-:W-:Y:S02]  /*78d0*/  HADD2.F32 R123, -RZ, R158.H1_H1 ;  /* 0x3000009eff7b7230 */ /* 0x000fe40000004100 */
[----:B------:R-:W-:Y:S01]  /*78e0*/  FMUL R39, R78, R46 ;  /* 0x0000002e4e277220 */ /* 0x000fe20000400000 */
[----:B------:R-:W-:Y:S01]  /*78f0*/  F2FP.SATFINITE.E4M3.F32.PACK_AB_MERGE_C R32, R30, R29, R32 ;  /* 0x0000001d1e20723e */ /* 0x000fe20004807020 */
[C---:B------:R-:W-:Y:S01]  /*7900*/  FFMA R36, R81.reuse, R119, R36 ;  /* 0x0000007751247223 */ /* 0x040fe20000000024 */
[C---:B------:R-:W-:Y:S01]  /*7910*/  FMUL R40, R78.reuse, R47 ;  /* 0x0000002f4e287220 */ /* 0x040fe20000400000 */
[C---:B------:R-:W-:Y:S01]  /*7920*/  FFMA R37, R81.reuse, R118, R37 ;  /* 0x0000007651257223 */ /* 0x040fe20000000025 */
[C---:B------:R-:W-:Y:S01]  /*7930*/  FFMA R38, R81.reuse, R121, R38 ;  /* 0x0000007951267223 */ /* 0x040fe20000000026 */
[C---:B------:R-:W-:Y:S01]  /*7940*/  FMUL R42, R78.reuse, R49 ;  /* 0x000000314e2a7220 */ /* 0x040fe20000400000 */
[--C-:B------:R-:W-:Y:S02]  /*7950*/  HADD2.F32 R124, -RZ, R159.reuse.H0_H0 ;  /* 0x2000009fff7c7230 */ /* 0x100fe40000004100 */
[C---:B------:R-:W-:Y:S01]  /*7960*/  FFMA R39, R81.reuse, R120, R39 ;  /* 0x0000007851277223 */ /* 0x040fe20000000027 */
[----:B------:R-:W-:Y:S02]  /*7970*/  HADD2.F32 R127, -RZ, R159.H1_H1 ;  /* 0x3000009fff7f7230 */ /* 0x000fe40000004100 */
[C---:B------:R-:W-:Y:S01]  /*7980*/  FMUL R43, R78.reuse, R50 ;  /* 0x000000324e2b7220 */ /* 0x040fe20000400000 */
[C---:B------:R-:W-:Y:S01]  /*7990*/  FFMA R40, R81.reuse, R123, R40 ;  /* 0x0000007b51287223 */ /* 0x040fe20000000028 */
[C---:B------:R-:W-:Y:S01]  /*79a0*/  FMUL R44, R78.reuse, R51 ;  /* 0x000000334e2c7220 */ /* 0x040fe20000400000 */
[C---:B------:R-:W-:Y:S01]  /*79b0*/  FFMA R41, R81.reuse, R122, R41 ;  /* 0x0000007a51297223 */ /* 0x040fe20000000029 */
[C---:B------:R-:W-:Y:S01]  /*79c0*/  FMUL R50, R78.reuse, R57 ;  /* 0x000000394e327220 */ /* 0x040fe20000400000 */
[C---:B------:R-:W-:Y:S01]  /*79d0*/  FMUL R57, R78.reuse, R64 ;  /* 0x000000404e397220 */ /* 0x040fe20000400000 */
[----:B------:R-:W-:Y:S01]  /*79e0*/  FFMA R42, R81, R125, R42 ;  /* 0x0000007d512a7223 */ /* 0x000fe2000000002a */
[C---:B------:R-:W-:Y:S01]  /*79f0*/  FMUL R46, R78.reuse, R53 ;  /* 0x000000354e2e7220 */ /* 0x040fe20000400000 */
[--C-:B------:R-:W-:Y:S01]  /*7a00*/  HADD2.F32 R128, -RZ, R160.reuse.H0_H0 ;  /* 0x200000a0ff807230 */ /* 0x100fe20000004100 */
[----:B------:R-:W-:Y:S01]  /*7a10*/  F2FP.SATFINITE.E4M3.F32.PACK_AB_MERGE_C R64, R5, R4, R86 ;  /* 0x000000040540723e */ /* 0x000fe20004807056 */
[C---:B------:R-:W-:Y:S01]  /*7a20*/  FMUL R51, R78.reuse, R58 ;  /* 0x0000003a4e337220 */ /* 0x040fe20000400000 */
[C---:B------:R-:W-:Y:S01]  /*7a30*/  FMUL R53, R78.reuse, R60 ;  /* 0x0000003c4e357220 */ /* 0x040fe20000400000 */
[C---:B------:R-:W-:Y:S01]  /*7a40*/  FFMA R43, R81.reuse, R124, R43 ;  /* 0x0000007c512b7223 */ /* 0x040fe2000000002b */
[----:B------:R-:W-:Y:S02]  /*7a50*/  HADD2.F32 R131, -RZ, R160.H1_H1 ;  /* 0x300000a0ff837230 */ /* 0x000fe40000004100 */
[C---:B------:R-:W-:Y:S01]  /*7a60*/  FMUL R47, R78.reuse, R54 ;  /* 0x000000364e2f7220 */ /* 0x040fe20000400000 */
[C---:B------:R-:W-:Y:S01]  /*7a70*/  FMUL R58, R78.reuse, R65 ;  /* 0x000000414e3a7220 */ /* 0x040fe20000400000 */
[----:B------:R-:W-:Y:S01]  /*7a80*/  FMUL R60, R78, R67 ;  /* 0x000000434e3c7220 */ /* 0x000fe20000400000 */
[----:B------:R-:W-:Y:S01]  /*7a90*/  F2FP.SATFINITE.E4M3.F32.PACK_AB_MERGE_C R5, R20, R11, RZ ;  /* 0x0000000b1405723e */ /* 0x000fe200048070ff */
[----:B------:R-:W-:Y:S01]  /*7aa0*/  FFMA R44, R81, R127, R44 ;  /* 0x0000007f512c7223 */ /* 0x000fe2000000002c */
[C---:B------:R-:W-:Y:S01]  /*7ab0*/  FMUL R48, R78.reuse, R55 ;  /* 0x000000374e307220 */ /* 0x040fe20000400000 */
[----:B------:R-:W-:Y:S01]  /*7ac0*/  F2FP.SATFINITE.E4M3.F32.PACK_AB_MERGE_C R65, R9, R8, R138 ;  /* 0x000000080941723e */ /* 0x000fe2000480708a */
[----:B------:R-:W-:Y:S01]  /*7ad0*/  FFMA R45, R81, R126, R45 ;  /* 0x0000007e512d7223 */ /* 0x000fe2000000002d */
[----:B------:R-:W-:Y:S01]  /*7ae0*/  F2FP.SATFINITE.E4M3.F32.PACK_AB_MERGE_C R67, R17, R16, R18 ;  /* 0x000000101143723e */ /* 0x000fe20004807012 */
[----:B------:R-:W-:Y:S01]  /*7af0*/  FMUL R49, R78, R56 ;  /* 0x000000384e317220 */ /* 0x000fe20000400000 */
[C---:B------:R-:W-:Y:S01]  /*7b00*/  FFMA R46, R81.reuse, R129, R46 ;  /* 0x00000081512e7223 */ /* 0x040fe2000000002e */
[--C-:B------:R-:W-:Y:S02]  /*7b10*/  HADD2.F32 R132, -RZ, R161.reuse.H0_H0 ;  /* 0x200000a1ff847230 */ /* 0x100fe40000004100 */
[C---:B------:R-:W-:Y:S01]  /*7b20*/  FFMA R47, R81.reuse, R128, R47 ;  /* 0x00000080512f7223 */ /* 0x040fe2000000002f */
[----:B------:R1:W-:Y:S01]  /*7b30*/  STS.128 [R172+UR49+0x6200], R64 ;  /* 0x00620040ac007988 */ /* 0x0003e20008000c31 */
[----:B------:R-:W-:Y:S01]  /*7b40*/  HADD2.F32 R135, -RZ, R161.H1_H1 ;  /* 0x300000a1ff877230 */ /* 0x000fe20000004100 */
[----:B------:R-:W-:Y:S01]  /*7b50*/  F2FP.SATFINITE.E4M3.F32.PACK_AB_MERGE_C R5, R10, R7, R5 ;  /* 0x000000070a05723e */ /* 0x000fe20004807005 */
[C---:B------:R-:W-:Y:S01]  /*7b60*/  FFMA R48, R81.reuse, R131, R48 ;  /* 0x0000008351307223 */ /* 0x040fe20000000030 */
[----:B------:R-:W-:Y:S01]  /*7b70*/  F2FP.SATFINITE.E4M3.F32.PACK_AB_MERGE_C R7, R28, R27, RZ ;  /* 0x0000001b1c07723e */ /* 0x000fe200048070ff */
        /* <DEDUP_REMOVED lines=8> */
[----:B------:R-:W-:Y:S01]  /*7c00*/  FMUL R56, R78, R63 ;  /* 0x0000003f4e387220 */ /* 0x000fe20000400000 */
[----:B------:R-:W-:Y:S01]  /*7c10*/  F2FP.SATFINITE.E4M3.F32.PACK_AB_MERGE_C R4, R2, R0, R3 ;  /* 0x000000000204723e */ /* 0x000fe20004807003 */
[C---:B------:R-:W-:Y:S01]  /*7c20*/  FFMA R53, R81.reuse, R134, R53 ;  /* 0x0000008651357223 */ /* 0x040fe20000000035 */
[----:B------:R-:W-:Y:S01]  /*7c30*/  F2FP.SATFINITE.E4M3.F32.PACK_AB_MERGE_C R7, R26, R25, R7 ;  /* 0x000000191a07723e */ /* 0x000fe20004807007 */
[C---:B------:R-:W-:Y:S01]  /*7c40*/  FFMA R54, R81.reuse, R137, R54 ;  /* 0x0000008951367223 */ /* 0x040fe20000000036 */
[--C-:B------:R-:W-:Y:S02]  /*7c50*/  HADD2.F32 R84, -RZ, R163.reuse.H0_H0 ;  /* 0x200000a3ff547230 */ /* 0x100fe40000004100 */
[C---:B------:R-:W-:Y:S01]  /*7c60*/  FFMA R55, R81.reuse, R136, R55 ;  /* 0x0000008851377223 */ /* 0x040fe20000000037 */
[----:B------:R-:W-:Y:S01]  /*7c70*/  HADD2.F32 R85, -RZ, R163.H1_H1 ;  /* 0x300000a3ff557230 */ /* 0x000fe20000004100 */
[----:B------:R1:W-:Y:S01]  /*7c80*/  STS.128 [R204+0x6010], R4 ;  /* 0x00601004cc007388 */ /* 0x0003e20000000c00 */
[----:B------:R-:W-:Y:S01]  /*7c90*/  F2FP.SATFINITE.E4M3.F32.PACK_AB_MERGE_C R35, R36, R35, RZ ;  /* 0x000000232423723e */ /* 0x000fe200048070ff */
[C---:B------:R-:W-:Y:S01]  /*7ca0*/  FFMA R56, R81.reuse, R139, R56 ;  /* 0x0000008b51387223 */ /* 0x040fe20000000038 */
[----:B------:R-:W-:Y:S01]  /*7cb0*/  F2FP.SATFINITE.E4M3.F32.PACK_AB_MERGE_C R39, R40, R39, RZ ;  /* 0x000000272827723e */ /* 0x000fe200048070ff */
[C---:B------:R-:W-:Y:S01]  /*7cc0*/  FFMA R57, R81.reuse, R82, R57 ;  /* 0x0000005251397223 */ /* 0x040fe20000000039 */
[----:B------:R-:W-:Y:S01]  /*7cd0*/  F2FP.SATFINITE.E4M3.F32.PACK_AB_MERGE_C R43, R44, R43, RZ ;  /* 0x0000002b2c2b723e */ /* 0x000fe200048070ff */
[C---:B------:R-:W-:Y:S01]  /*7ce0*/  FFMA R58, R81.reuse, R83, R58 ;  /* 0x00000053513a7223 */ /* 0x040fe2000000003a */
[C---:B------:R-:W-:Y:S01]  /*7cf0*/  FFMA R59, R81.reuse, R84, R59 ;  /* 0x00000054513b7223 */ /* 0x040fe2000000003b */
[----:B------:R-:W-:Y:S01]  /*7d00*/  F2FP.SATFINITE.E4M3.F32.PACK_AB_MERGE_C R33, R34, R33, R35 ;  /* 0x000000212221723e */ /* 0x000fe20004807023 */
        /* <DEDUP_REMOVED lines=11> */
[----:B------:R-:W-:Y:S05]  /*7dc0*/  F2FP.SATFINITE.E4M3.F32.PACK_AB_MERGE_C R51, R58, R57, R59 ;  /* 0x000000393a33723e */ /* 0x000fea000480703b */
        /* <DEDUP_REMOVED lines=9> */
[----:B------:R-:W-:Y:S02]  /*7e60*/  UIADD3 UR8, UP0, UPT, UR52, 0x680, URZ ;  /* 0x0000068034087890 */ /* 0x000fe4000ff1e0ff */
[----:B------:R-:W-:Y:S02]  /*7e70*/  UIADD3 UR5, UPT, UPT, UR41, 0x40, URZ ;  /* 0x0000004029057890 */ /* 0x000fe4000fffe0ff */
[----:B------:R-:W-:Y:S02]  /*7e80*/  UIADD3 UR4, UPT, UPT, UR49, 0x6200, URZ ;  /* 0x0000620031047890 */ /* 0x000fe4000fffe0ff */
[----:B------:R-:W-:Y:S01]  /*7e90*/  UIADD3.X UR9, UPT, UPT, URZ, UR53, URZ, UP0, !UPT ;  /* 0x00000035ff097290 */ /* 0x000fe200087fe4ff */
[----:B------:R-:W-:Y:S01]  /*7ea0*/  UMOV UR6, UR42 ;  /* 0x0000002a00067c82 */ /* 0x000fe20008000000 */
[----:B------:R-:W-:Y:S07]  /*7eb0*/  UMOV UR7, UR36 ;  /* 0x0000002400077c82 */ /* 0x000fee0008000000 */
[----:B------:R2:W-:Y:S01]  /*7ec0*/  UTMASTG.3D [UR4], [UR8] ;  /* 0x00000004080073b5 */ /* 0x0005e20008010000 */
[----:B------:R0:W-:Y:S01]  /*7ed0*/  UTMACMDFLUSH ;  /* 0x00000000000079b7 */ /* 0x0001e20000000000 */
[----:B--2---:R-:W-:Y:S04]  /*7ee0*/  DEPBAR.LE SB0, 0x1 ;  /* 0x000080400000791a */ /* 0x004fe80000000000 */
.L_x_103:
[----:B------:R-:W-:Y:S05]  /*7ef0*/  BSYNC.RECONVERGENT B0 ;  /* 0x0000000000007941 */ /* 0x000fea0003800200 */
.L_x_102:
[----:B------:R-:W-:Y:S01]  /*7f00*/  BAR.SYNC.DEFER_BLOCKING 0x1, 0x80 ;  /* 0x0042000000007b1d */ /* 0x000fe20000010000 */
[----:B------:R-:W-:Y:S01]  /*7f10*/  ISETP.NE.AND P2, PT, R194, RZ, PT ;  /* 0x000000ffc200720c */ /* 0x000fe20003f45270 */
[----:B------:R-:W-:Y:S01]  /*7f20*/  IMAD.IADD R20, R75, 0x1, R147 ;  /* 0x000000014b147824 */ /* 0x000fe200078e0293 */
[----:B------:R-:W-:Y:S01]  /*7f30*/  ISETP.NE.AND P0, PT, R195, 0x2, PT ;  /* 0x00000002c300780c */ /* 0x000fe20003f05270 */
[----:B------:R-:W-:Y:S01]  /*7f40*/  IMAD.IADD R21, R77, 0x1, R170 ;  /* 0x000000014d157824 */ /* 0x000fe200078e02aa */
[----:B------:R-:W-:Y:S02]  /*7f50*/  ISETP.NE.AND P1, PT, R76, 0x4, PT ;  /* 0x000000044c00780c */ /* 0x000fe40003f25270 */
[----:B------:R-:W-:Y:S02]  /*7f60*/  SEL R3, RZ, 0x1, P0 ;  /* 0x00000001ff037807 */ /* 0x000fe40000000000 */
[----:B------:R-:W-:Y:S02]  /*7f70*/  SEL R0, RZ, 0x1, P1 ;  /* 0x00000001ff007807 */ /* 0x000fe40000800000 */
[----:B------:R-:W-:Y:S02]  /*7f80*/  LOP3.LUT R182, R182, R3, RZ, 0x3c, !PT ;  /* 0x00000003b6b67212 */ /* 0x000fe400078e3cff */
[----:B------:R-:W-:Y:S02]  /*7f90*/  LOP3.LUT R183, R183, R0, RZ, 0x3c, !PT ;  /* 0x00000000b7b77212 */ /* 0x000fe400078e3cff */
[----:B------:R-:W-:Y:S02]  /*7fa0*/  @P2 R2UR UR36, R179 ;  /* 0x00000000b32422ca */ /* 0x000fe400000e0000 */
[----:B------:R-:W-:Y:S02]  /*7fb0*/  SEL R195, R195, RZ, P0 ;  /* 0x000000ffc3c37207 */ /* 0x000fe40000000000 */
[----:B------:R-:W-:Y:S01]  /*7fc0*/  SEL R76, R76, RZ, P1 ;  /* 0x000000ff4c4c7207 */ /* 0x000fe20000800000 */
[----:B------:R-:W-:Y:S10]  /*7fd0*/  @P2 BRA `(.L_x_104) ;  /* 0xffffffc400bc2947 */ /* 0x000ff4000383ffff */
[----:B------:R-:W-:Y:S05]  /*7fe0*/  EXIT ;  /* 0x000000000000794d */ /* 0x000fea0003800000 */
.L_x_19:
[----:B--2---:R2:W1:Y:S02]  /*7ff0*/  SYNCS.PHASECHK.TRANS64.TRYWAIT P0, [R3+URZ+0xd0], R2 ;  /* 0x0000d002030075a7 */ /* 0x00446400080011ff */
[----:B-1----:R-:W-:Y:S05]  /*8000*/  @!P0 NANOSLEEP.SYNCS 0x989680 ;  /* 0x009896800000895d */ /* 0x002fea0003900000 */
[----:B------:R-:W1:Y:S02]  /*8010*/  @!P0 SYNCS.PHASECHK.TRANS64 P0, [R3+URZ+0xd0], R2 ;  /* 0x0000d002030085a7 */ /* 0x000e6400080010ff */
[----:B-1----:R-:W-:Y:S05]  /*8020*/  @!P0 BRA `(.L_x_19) ;  /* 0xfffffffc00f08947 */ /* 0x002fea000383ffff */
[----:B------:R-:W-:Y:S05]  /*8030*/  BRA `(.L_x_105) ;  /* 0xffffff9400507947 */ /* 0x000fea000383ffff */
.L_x_22:
[----:B-1----:R-:W-:-:S07]  /*8040*/  MOV R2, UR33 ;  /* 0x0000002100027c02 */ /* 0x002fce0008000f00 */
.L_x_106:
[----:B-1----:R1:W2:Y:S02]  /*8050*/  SYNCS.PHASECHK.TRANS64.TRYWAIT P0, [R2+URZ+0x18], R5 ;  /* 0x00001805020075a7 */ /* 0x0022a400080011ff */
[----:B--2---:R-:W-:Y:S05]  /*8060*/  @!P0 NANOSLEEP.SYNCS 0x989680 ;  /* 0x009896800000895d */ /* 0x004fea0003900000 */
[----:B------:R-:W2:Y:S02]  /*8070*/  @!P0 SYNCS.PHASECHK.TRANS64 P0, [R2+URZ+0x18], R5 ;  /* 0x00001805020085a7 */ /* 0x000ea400080010ff */
[----:B--2---:R-:W-:Y:S05]  /*8080*/  @!P0 BRA `(.L_x_106) ;  /* 0xfffffffc00f08947 */ /* 0x004fea000383ffff */
[----:B------:R-:W-:Y:S05]  /*8090*/  BRA `(.L_x_21) ;  /* 0xffffff9400a07947 */ /* 0x000fea000383ffff */
.L_x_28:
[----:B-1----:R-:W-:-:S07]  /*80a0*/  MOV R2, UR17 ;  /* 0x0000001100027c02 */ /* 0x002fce0008000f00 */
.L_x_107:
[----:B-1----:R1:W2:Y:S02]  /*80b0*/  SYNCS.PHASECHK.TRANS64.TRYWAIT P0, [R2+URZ+0x18], R5 ;  /* 0x00001805020075a7 */ /* 0x0022a400080011ff */
[----:B--2---:R-:W-:Y:S05]  /*80c0*/  @!P0 NANOSLEEP.SYNCS 0x989680 ;  /* 0x009896800000895d */ /* 0x004fea0003900000 */
[----:B------:R-:W2:Y:S02]  /*80d0*/  @!P0 SYNCS.PHASECHK.TRANS64 P0, [R2+URZ+0x18], R5 ;  /* 0x00001805020085a7 */ /* 0x000ea400080010ff */
[----:B--2---:R-:W-:Y:S05]  /*80e0*/  @!P0 BRA `(.L_x_107) ;  /* 0xfffffffc00f08947 */ /* 0x004fea000383ffff */
[----:B------:R-:W-:Y:S05]  /*80f0*/  BRA `(.L_x_27) ;  /* 0xffffff9800447947 */ /* 0x000fea000383ffff */
.L_x_32:
[----:B-1----:R1:W2:Y:S02]  /*8100*/  SYNCS.PHASECHK.TRANS64.TRYWAIT P0, [R2+URZ+0x60], R3 ;  /* 0x00006003020075a7 */ /* 0x0022a400080011ff */
[----:B--2---:R-:W-:Y:S05]  /*8110*/  @!P0 NANOSLEEP.SYNCS 0x989680 ;  /* 0x009896800000895d */ /* 0x004fea0003900000 */
[----:B------:R-:W2:Y:S02]  /*8120*/  @!P0 SYNCS.PHASECHK.TRANS64 P0, [R2+URZ+0x60], R3 ;  /* 0x00006003020085a7 */ /* 0x000ea400080010ff */
[----:B--2---:R-:W-:Y:S05]  /*8130*/  @!P0 BRA `(.L_x_32) ;  /* 0xfffffffc00f08947 */ /* 0x004fea000383ffff */
[----:B------:R-:W-:Y:S05]  /*8140*/  BRA `(.L_x_108) ;  /* 0xffffff9800d07947 */ /* 0x000fea000383ffff */
.L_x_36:
[----:B----4-:R-:W-:-:S07]  /*8150*/  MOV R0, UR5 ;  /* 0x0000000500007c02 */ /* 0x010fce0008000f00 */
.L_x_109:
[----:B-1----:R1:W2:Y:S02]  /*8160*/  SYNCS.PHASECHK.TRANS64.TRYWAIT P0, [R0+URZ], R3 ;  /* 0x00000003000075a7 */ /* 0x0022a400080011ff */
[----:B--2---:R-:W-:Y:S05]  /*8170*/  @!P0 NANOSLEEP.SYNCS 0x989680 ;  /* 0x009896800000895d */ /* 0x004fea0003900000 */
[----:B------:R-:W2:Y:S02]  /*8180*/  @!P0 SYNCS.PHASECHK.TRANS64 P0, [R0+URZ], R3 ;  /* 0x00000003000085a7 */ /* 0x000ea400080010ff */
[----:B--2---:R-:W-:Y:S05]  /*8190*/  @!P0 BRA `(.L_x_109) ;  /* 0xfffffffc00f08947 */ /* 0x004fea000383ffff */
[----:B------:R-:W-:Y:S05]  /*81a0*/  BRA `(.L_x_110) ;  /* 0xffffffa000407947 */ /* 0x000fea000383ffff */
.L_x_37:
[----:B----4-:R-:W-:-:S07]  /*81b0*/  MOV R0, UR5 ;  /* 0x0000000500007c02 */ /* 0x010fce0008000f00 */
.L_x_111:
[----:B-1----:R1:W2:Y:S02]  /*81c0*/  SYNCS.PHASECHK.TRANS64.TRYWAIT P0, [R0+URZ], R3 ;  /* 0x00000003000075a7 */ /* 0x0022a400080011ff */
[----:B--2---:R-:W-:Y:S05]  /*81d0*/  @!P0 NANOSLEEP.SYNCS 0x989680 ;  /* 0x009896800000895d */ /* 0x004fea0003900000 */
[----:B------:R-:W2:Y:S02]  /*81e0*/  @!P0 SYNCS.PHASECHK.TRANS64 P0, [R0+URZ], R3 ;  /* 0x00000003000085a7 */ /* 0x000ea400080010ff */
[----:B--2---:R-:W-:Y:S05]  /*81f0*/  @!P0 BRA `(.L_x_111) ;  /* 0xfffffffc00f08947 */ /* 0x004fea000383ffff */
[----:B------:R-:W-:Y:S05]  /*8200*/  BRA `(.L_x_112) ;  /* 0xffffffa0004c7947 */ /* 0x000fea000383ffff */
.L_x_40:
[----:B-1----:R1:W2:Y:S02]  /*8210*/  SYNCS.PHASECHK.TRANS64.TRYWAIT P0, [R0+URZ+0xc0], R5 ;  /* 0x0000c005000075a7 */ /* 0x0022a400080011ff */
[----:B--2---:R-:W-:Y:S05]  /*8220*/  @!P0 NANOSLEEP.SYNCS 0x989680 ;  /* 0x009896800000895d */ /* 0x004fea0003900000 */
[----:B------:R-:W2:Y:S02]  /*8230*/  @!P0 SYNCS.PHASECHK.TRANS64 P0, [R0+URZ+0xc0], R5 ;  /* 0x0000c005000085a7 */ /* 0x000ea400080010ff */
[----:B--2---:R-:W-:Y:S05]  /*8240*/  @!P0 BRA `(.L_x_40) ;  /* 0xfffffffc00f08947 */ /* 0x004fea000383ffff */
[----:B------:R-:W-:Y:S05]  /*8250*/  BRA `(.L_x_113) ;  /* 0xffffffa000a87947 */ /* 0x000fea000383ffff */
.L_x_41:
[----:B------:R-:W-:-:S07]  /*8260*/  MOV R0, UR5 ;  /* 0x0000000500007c02 */ /* 0x000fce0008000f00 */
.L_x_114:
[----:B-1----:R1:W2:Y:S02]  /*8270*/  SYNCS.PHASECHK.TRANS64.TRYWAIT P0, [R0+URZ+0x70], R5 ;  /* 0x00007005000075a7 */ /* 0x0022a400080011ff */
[----:B--2---:R-:W-:Y:S05]  /*8280*/  @!P0 NANOSLEEP.SYNCS 0x989680 ;  /* 0x009896800000895d */ /* 0x004fea0003900000 */
[----:B------:R-:W2:Y:S02]  /*8290*/  @!P0 SYNCS.PHASECHK.TRANS64 P0, [R0+URZ+0x70], R5 ;  /* 0x00007005000085a7 */ /* 0x000ea400080010ff */
[----:B--2---:R-:W-:Y:S05]  /*82a0*/  @!P0 BRA `(.L_x_114) ;  /* 0xfffffffc00f08947 */ /* 0x004fea000383ffff */
[----:B------:R-:W-:Y:S05]  /*82b0*/  BRA `(.L_x_115) ;  /* 0xffffffa000b87947 */ /* 0x000fea000383ffff */
.L_x_42:
[----:B-1----:R1:W2:Y:S02]  /*82c0*/  SYNCS.PHASECHK.TRANS64.TRYWAIT P1, [R0+URZ+0x60], R5 ;  /* 0x00006005000075a7 */ /* 0x0022a400080211ff */
[----:B--2---:R-:W-:Y:S05]  /*82d0*/  @!P1 NANOSLEEP.SYNCS 0x989680 ;  /* 0x009896800000995d */ /* 0x004fea0003900000 */
[----:B------:R-:W2:Y:S02]  /*82e0*/  @!P1 SYNCS.PHASECHK.TRANS64 P1, [R0+URZ+0x60], R5 ;  /* 0x00006005000095a7 */ /* 0x000ea400080210ff */
[----:B--2---:R-:W-:Y:S05]  /*82f0*/  @!P1 BRA `(.L_x_42) ;  /* 0xfffffffc00f09947 */ /* 0x004fea000383ffff */
[----:B------:R-:W-:Y:S05]  /*8300*/  BRA `(.L_x_116) ;  /* 0xffffffa000e87947 */ /* 0x000fea000383ffff */
.L_x_45:
[----:B------:R-:W-:-:S07]  /*8310*/  MOV R0, UR5 ;  /* 0x0000000500007c02 */ /* 0x000fce0008000f00 */
.L_x_117:
[----:B-1----:R1:W2:Y:S02]  /*8320*/  SYNCS.PHASECHK.TRANS64.TRYWAIT P0, [R0+URZ+0x70], R3 ;  /* 0x00007003000075a7 */ /* 0x0022a400080011ff */
[----:B--2---:R-:W-:Y:S05]  /*8330*/  @!P0 NANOSLEEP.SYNCS 0x989680 ;  /* 0x009896800000895d */ /* 0x004fea0003900000 */
[----:B------:R-:W2:Y:S02]  /*8340*/  @!P0 SYNCS.PHASECHK.TRANS64 P0, [R0+URZ+0x70], R3 ;  /* 0x00007003000085a7 */ /* 0x000ea400080010ff */
[----:B--2---:R-:W-:Y:S05]  /*8350*/  @!P0 BRA `(.L_x_117) ;  /* 0xfffffffc00f08947 */ /* 0x004fea000383ffff */
[----:B------:R-:W-:Y:S05]  /*8360*/  BRA `(.L_x_44) ;  /* 0xffffffa4003c7947 */ /* 0x000fea000383ffff */
.L_x_52:
[----:B-1----:R1:W2:Y:S02]  /*8370*/  SYNCS.PHASECHK.TRANS64.TRYWAIT P1, [R0+URZ+0x60], R5 ;  /* 0x00006005000075a7 */ /* 0x0022a400080211ff */
[----:B--2---:R-:W-:Y:S05]  /*8380*/  @!P1 NANOSLEEP.SYNCS 0x989680 ;  /* 0x009896800000995d */ /* 0x004fea0003900000 */
[----:B------:R-:W2:Y:S02]  /*8390*/  @!P1 SYNCS.PHASECHK.TRANS64 P1, [R0+URZ+0x60], R5 ;  /* 0x00006005000095a7 */ /* 0x000ea400080210ff */
[----:B--2---:R-:W-:Y:S05]  /*83a0*/  @!P1 BRA `(.L_x_52) ;  /* 0xfffffffc00f09947 */ /* 0x004fea000383ffff */
[----:B------:R-:W-:Y:S05]  /*83b0*/  BRA `(.L_x_118) ;  /* 0xffffffa800947947 */ /* 0x000fea000383ffff */
.L_x_53:
[----:B------:R-:W-:-:S07]  /*83c0*/  MOV R3, UR9 ;  /* 0x0000000900037c02 */ /* 0x000fce0008000f00 */
.L_x_119:
[----:B-1----:R1:W2:Y:S02]  /*83d0*/  SYNCS.PHASECHK.TRANS64.TRYWAIT P0, [R3+URZ+0xa0], R0 ;  /* 0x0000a000030075a7 */ /* 0x0022a400080011ff */
[----:B--2---:R-:W-:Y:S05]  /*83e0*/  @!P0 NANOSLEEP.SYNCS 0x989680 ;  /* 0x009896800000895d */ /* 0x004fea0003900000 */
[----:B------:R-:W2:Y:S02]  /*83f0*/  @!P0 SYNCS.PHASECHK.TRANS64 P0, [R3+URZ+0xa0], R0 ;  /* 0x0000a000030085a7 */ /* 0x000ea400080010ff */
[----:B--2---:R-:W-:Y:S05]  /*8400*/  @!P0 BRA `(.L_x_119) ;  /* 0xfffffffc00f08947 */ /* 0x004fea000383ffff */
[----:B------:R-:W-:Y:S05]  /*8410*/  BRA `(.L_x_120) ;  /* 0xffffffa800c87947 */ /* 0x000fea000383ffff */
.L_x_56:
[----:B------:R-:W-:Y:S07]  /*8420*/  MOV R0, UR7 ;  /* 0x0000000700007c02 */ /* 0x000fee0008000f00 */
.L_x_121:
[----:B-1----:R1:W2:Y:S02]  /*8430*/  SYNCS.PHASECHK.TRANS64.TRYWAIT P0, [R0+URZ], R3 ;  /* 0x00000003000075a7 */ /* 0x0022a400080011ff */
[----:B--2---:R-:W-:Y:S05]  /*8440*/  @!P0 NANOSLEEP.SYNCS 0x989680 ;  /* 0x009896800000895d */ /* 0x004fea0003900000 */
[----:B------:R-:W2:Y:S02]  /*8450*/  @!P0 SYNCS.PHASECHK.TRANS64 P0, [R0+URZ], R3 ;  /* 0x00000003000085a7 */ /* 0x000ea400080010ff */
[----:B--2---:R-:W-:Y:S05]  /*8460*/  @!P0 BRA `(.L_x_121) ;  /* 0xfffffffc00f08947 */ /* 0x004fea000383ffff */
[----:B------:R-:W-:Y:S05]  /*8470*/  BRA `(.L_x_55) ;  /* 0xffffffa800e87947 */ /* 0x000fea000383ffff */
.L_x_59:
[----:B------:R-:W-:-:S07]  /*8480*/  MOV R0, UR5 ;  /* 0x0000000500007c02 */ /* 0x000fce0008000f00 */
.L_x_122:
[----:B--2---:R2:W3:Y:S02]  /*8490*/  SYNCS.PHASECHK.TRANS64.TRYWAIT P0, [R0+URZ], R3 ;  /* 0x00000003000075a7 */ /* 0x0044e400080011ff */
[----:B---3--:R-:W-:Y:S05]  /*84a0*/  @!P0 NANOSLEEP.SYNCS 0x989680 ;  /* 0x009896800000895d */ /* 0x008fea0003900000 */
[----:B------:R-:W3:Y:S02]  /*84b0*/  @!P0 SYNCS.PHASECHK.TRANS64 P0, [R0+URZ], R3 ;  /* 0x00000003000085a7 */ /* 0x000ee400080010ff */
[----:B---3--:R-:W-:Y:S05]  /*84c0*/  @!P0 BRA `(.L_x_122) ;  /* 0xfffffffc00f08947 */ /* 0x008fea000383ffff */
[----:B------:R-:W-:Y:S05]  /*84d0*/  BRA `(.L_x_123) ;  /* 0xffffffac00887947 */ /* 0x000fea000383ffff */
.L_x_60:
[----:B------:R-:W-:-:S07]  /*84e0*/  MOV R0, UR5 ;  /* 0x0000000500007c02 */ /* 0x000fce0008000f00 */
.L_x_124:
[----:B--2---:R2:W3:Y:S02]  /*84f0*/  SYNCS.PHASECHK.TRANS64.TRYWAIT P0, [R0+URZ], R3 ;  /* 0x00000003000075a7 */ /* 0x0044e400080011ff */
[----:B---3--:R-:W-:Y:S05]  /*8500*/  @!P0 NANOSLEEP.SYNCS 0x989680 ;  /* 0x009896800000895d */ /* 0x008fea0003900000 */
[----:B------:R-:W3:Y:S02]  /*8510*/  @!P0 SYNCS.PHASECHK.TRANS64 P0, [R0+URZ], R3 ;  /* 0x00000003000085a7 */ /* 0x000ee400080010ff */
[----:B---3--:R-:W-:Y:S05]  /*8520*/  @!P0 BRA `(.L_x_124) ;  /* 0xfffffffc00f08947 */ /* 0x008fea000383ffff */
[----:B------:R-:W-:Y:S05]  /*8530*/  BRA `(.L_x_125) ;  /* 0xffffffac00947947 */ /* 0x000fea000383ffff */
.L_x_61:
[----:B------:R-:W-:-:S07]  /*8540*/  MOV R0, UR5 ;  /* 0x0000000500007c02 */ /* 0x000fce0008000f00 */
.L_x_126:
[----:B--2---:R2:W3:Y:S02]  /*8550*/  SYNCS.PHASECHK.TRANS64.TRYWAIT P0, [R0+URZ], R3 ;  /* 0x00000003000075a7 */ /* 0x0044e400080011ff */
[----:B---3--:R-:W-:Y:S05]  /*8560*/  @!P0 NANOSLEEP.SYNCS 0x989680 ;  /* 0x009896800000895d */ /* 0x008fea0003900000 */
[----:B------:R-:W3:Y:S02]  /*8570*/  @!P0 SYNCS.PHASECHK.TRANS64 P0, [R0+URZ], R3 ;  /* 0x00000003000085a7 */ /* 0x000ee400080010ff */
[----:B---3--:R-:W-:Y:S05]  /*8580*/  @!P0 BRA `(.L_x_126) ;  /* 0xfffffffc00f08947 */ /* 0x008fea000383ffff */
[----:B------:R-:W-:Y:S05]  /*8590*/  BRA `(.L_x_127) ;  /* 0xffffffac00a07947 */ /* 0x000fea000383ffff */
.L_x_62:
[----:B------:R-:W-:-:S07]  /*85a0*/  MOV R0, UR7 ;  /* 0x0000000700007c02 */ /* 0x000fce0008000f00 */
.L_x_128:
[----:B--2---:R2:W3:Y:S02]  /*85b0*/  SYNCS.PHASECHK.TRANS64.TRYWAIT P0, [R0+URZ], R3 ;  /* 0x00000003000075a7 */ /* 0x0044e400080011ff */
[----:B---3--:R-:W-:Y:S05]  /*85c0*/  @!P0 NANOSLEEP.SYNCS 0x989680 ;  /* 0x009896800000895d */ /* 0x008fea0003900000 */
[----:B------:R-:W3:Y:S02]  /*85d0*/  @!P0 SYNCS.PHASECHK.TRANS64 P0, [R0+URZ], R3 ;  /* 0x00000003000085a7 */ /* 0x000ee400080010ff */
[----:B---3--:R-:W-:Y:S05]  /*85e0*/  @!P0 BRA `(.L_x_128) ;  /* 0xfffffffc00f08947 */ /* 0x008fea000383ffff */
[----:B------:R-:W-:Y:S05]  /*85f0*/  BRA `(.L_x_129) ;  /* 0xffffffac00ac7947 */ /* 0x000fea000383ffff */
.L_x_67:
[----:B--2---:R2:W3:Y:S02]  /*8600*/  SYNCS.PHASECHK.TRANS64.TRYWAIT P0, [R0+URZ+0x60], R3 ;  /* 0x00006003000075a7 */ /* 0x0044e400080011ff */
[----:B---3--:R-:W-:Y:S05]  /*8610*/  @!P0 NANOSLEEP.SYNCS 0x989680 ;  /* 0x009896800000895d */ /* 0x008fea0003900000 */
[----:B------:R-:W3:Y:S02]  /*8620*/  @!P0 SYNCS.PHASECHK.TRANS64 P0, [R0+URZ+0x60], R3 ;  /* 0x00006003000085a7 */ /* 0x000ee400080010ff */
[----:B---3--:R-:W-:Y:S05]  /*8630*/  @!P0 BRA `(.L_x_67) ;  /* 0xfffffffc00f08947 */ /* 0x008fea000383ffff */
[----:B------:R-:W-:Y:S05]  /*8640*/  BRA `(.L_x_130) ;  /* 0xffffffb000b07947 */ /* 0x000fea000383ffff */
.L_x_70:
[----:B------:R-:W-:Y:S07]  /*8650*/  MOV R0, UR7 ;  /* 0x0000000700007c02 */ /* 0x000fee0008000f00 */
.L_x_131:
[----:B--2---:R2:W3:Y:S02]  /*8660*/  SYNCS.PHASECHK.TRANS64.TRYWAIT P0, [R0+URZ+0x58], R3 ;  /* 0x00005803000075a7 */ /* 0x0044e400080011ff */
[----:B---3--:R-:W-:Y:S05]  /*8670*/  @!P0 NANOSLEEP.SYNCS 0x989680 ;  /* 0x009896800000895d */ /* 0x008fea0003900000 */
[----:B------:R-:W3:Y:S02]  /*8680*/  @!P0 SYNCS.PHASECHK.TRANS64 P0, [R0+URZ+0x58], R3 ;  /* 0x00005803000085a7 */ /* 0x000ee400080010ff */
[----:B---3--:R-:W-:Y:S05]  /*8690*/  @!P0 BRA `(.L_x_131) ;  /* 0xfffffffc00f08947 */ /* 0x008fea000383ffff */
[----:B------:R-:W-:Y:S05]  /*86a0*/  BRA `(.L_x_69) ;  /* 0xffffffb400907947 */ /* 0x000fea000383ffff */
.L_x_73:
[----:B--2---:R-:W-:Y:S07]  /*86b0*/  MOV R3, UR7 ;  /* 0x0000000700037c02 */ /* 0x004fee0008000f00 */
.L_x_132:
[----:B-1----:R1:W2:Y:S02]  /*86c0*/  SYNCS.PHASECHK.TRANS64.TRYWAIT P0, [R3+URZ+0x40], R12 ;  /* 0x0000400c030075a7 */ /* 0x0022a400080011ff */
[----:B--2---:R-:W-:Y:S05]  /*86d0*/  @!P0 NANOSLEEP.SYNCS 0x989680 ;  /* 0x009896800000895d */ /* 0x004fea0003900000 */
[----:B------:R-:W2:Y:S02]  /*86e0*/  @!P0 SYNCS.PHASECHK.TRANS64 P0, [R3+URZ+0x40], R12 ;  /* 0x0000400c030085a7 */ /* 0x000ea400080010ff */
[----:B--2---:R-:W-:Y:S05]  /*86f0*/  @!P0 BRA `(.L_x_132) ;  /* 0xfffffffc00f08947 */ /* 0x004fea000383ffff */
[----:B------:R-:W-:Y:S05]  /*8700*/  BRA `(.L_x_133) ;  /* 0xffffffb800087947 */ /* 0x000fea000383ffff */
.L_x_74:
[----:B------:R-:W-:Y:S07]  /*8710*/  MOV R3, UR7 ;  /* 0x0000000700037c02 */ /* 0x000fee0008000f00 */
.L_x_134:
[----:B-1----:R1:W2:Y:S02]  /*8720*/  SYNCS.PHASECHK.TRANS64.TRYWAIT P0, [R3+URZ+0x48], R12 ;  /* 0x0000480c030075a7 */ /* 0x0022a400080011ff */
[----:B--2---:R-:W-:Y:S05]  /*8730*/  @!P0 NANOSLEEP.SYNCS 0x989680 ;  /* 0x009896800000895d */ /* 0x004fea0003900000 */
[----:B------:R-:W2:Y:S02]  /*8740*/  @!P0 SYNCS.PHASECHK.TRANS64 P0, [R3+URZ+0x48], R12 ;  /* 0x0000480c030085a7 */ /* 0x000ea400080010ff */
[----:B--2---:R-:W-:Y:S05]  /*8750*/  @!P0 BRA `(.L_x_134) ;  /* 0xfffffffc00f08947 */ /* 0x004fea000383ffff */
[----:B------:R-:W-:Y:S05]  /*8760*/  BRA `(.L_x_135) ;  /* 0xffffffb800887947 */ /* 0x000fea000383ffff */
.L_x_76:
[----:B------:R-:W-:-:S07]  /*8770*/  MOV R0, UR7 ;  /* 0x0000000700007c02 */ /* 0x000fce0008000f00 */
.L_x_136:
[----:B-1----:R1:W3:Y:S02]  /*8780*/  SYNCS.PHASECHK.TRANS64.TRYWAIT P0, [R0+URZ+0x40], R3 ;  /* 0x00004003000075a7 */ /* 0x0022e400080011ff */
[----:B---3--:R-:W-:Y:S05]  /*8790*/  @!P0 NANOSLEEP.SYNCS 0x989680 ;  /* 0x009896800000895d */ /* 0x008fea0003900000 */
[----:B------:R-:W3:Y:S02]  /*87a0*/  @!P0 SYNCS.PHASECHK.TRANS64 P0, [R0+URZ+0x40], R3 ;  /* 0x00004003000085a7 */ /* 0x000ee400080010ff */
[----:B---3--:R-:W-:Y:S05]  /*87b0*/  @!P0 BRA `(.L_x_136) ;  /* 0xfffffffc00f08947 */ /* 0x008fea000383ffff */
[----:B------:R-:W-:Y:S05]  /*87c0*/  BRA `(.L_x_137) ;  /* 0xffffffb800f87947 */ /* 0x000fea000383ffff */
.L_x_78:
[----:B--2---:R2:W4:Y:S02]  /*87d0*/  SYNCS.PHASECHK.TRANS64.TRYWAIT P0, [R0+URZ+0x60], R3 ;  /* 0x00006003000075a7 */ /* 0x00452400080011ff */
[----:B----4-:R-:W-:Y:S05]  /*87e0*/  @!P0 NANOSLEEP.SYNCS 0x989680 ;  /* 0x009896800000895d */ /* 0x010fea0003900000 */
[----:B------:R-:W4:Y:S02]  /*87f0*/  @!P0 SYNCS.PHASECHK.TRANS64 P0, [R0+URZ+0x60], R3 ;  /* 0x00006003000085a7 */ /* 0x000f2400080010ff */
[----:B----4-:R-:W-:Y:S05]  /*8800*/  @!P0 BRA `(.L_x_78) ;  /* 0xfffffffc00f08947 */ /* 0x010fea000383ffff */
[----:B------:R-:W-:Y:S05]  /*8810*/  BRA `(.L_x_138) ;  /* 0xffffffbc00c07947 */ /* 0x000fea000383ffff */
.L_x_89:
[----:B-1----:R1:W3:Y:S02]  /*8820*/  SYNCS.PHASECHK.TRANS64.TRYWAIT P1, [R3+URZ+0x30], R0 ;  /* 0x00003000030075a7 */ /* 0x0022e400080211ff */
[----:B---3--:R-:W-:Y:S05]  /*8830*/  @!P1 NANOSLEEP.SYNCS 0x989680 ;  /* 0x009896800000995d */ /* 0x008fea0003900000 */
[----:B------:R-:W3:Y:S02]  /*8840*/  @!P1 SYNCS.PHASECHK.TRANS64 P1, [R3+URZ+0x30], R0 ;  /* 0x00003000030095a7 */ /* 0x000ee400080210ff */
[----:B---3--:R-:W-:Y:S05]  /*8850*/  @!P1 BRA `(.L_x_89) ;  /* 0xfffffffc00f09947 */ /* 0x008fea000383ffff */
[----:B------:R-:W-:Y:S05]  /*8860*/  BRA `(.L_x_88) ;  /* 0xffffffc800e47947 */ /* 0x000fea000383ffff */
.L_x_91:
[----:B-1----:R1:W4:Y:S02]  /*8870*/  SYNCS.PHASECHK.TRANS64.TRYWAIT P0, [R207+URZ+0x80], R2 ;  /* 0x00008002cf0075a7 */ /* 0x00232400080011ff */
[----:B----4-:R-:W-:Y:S05]  /*8880*/  @!P0 NANOSLEEP.SYNCS 0x989680 ;  /* 0x009896800000895d */ /* 0x010fea0003900000 */
[----:B------:R-:W4:Y:S02]  /*8890*/  @!P0 SYNCS.PHASECHK.TRANS64 P0, [R207+URZ+0x80], R2 ;  /* 0x00008002cf0085a7 */ /* 0x000f2400080010ff */
[----:B----4-:R-:W-:Y:S05]  /*88a0*/  @!P0 BRA `(.L_x_91) ;  /* 0xfffffffc00f08947 */ /* 0x010fea000383ffff */
[----:B------:R-:W-:Y:S05]  /*88b0*/  BRA `(.L_x_90) ;  /* 0xffffffcc00407947 */ /* 0x000fea000383ffff */
.L_x_100:
[----:B--2---:R2:W3:Y:S02]  /*88c0*/  SYNCS.PHASECHK.TRANS64.TRYWAIT P0, [R210+URZ+0x30], R3 ;  /* 0x00003003d20075a7 */ /* 0x0044e400080011ff */
[----:B---3--:R-:W-:Y:S05]  /*88d0*/  @!P0 NANOSLEEP.SYNCS 0x989680 ;  /* 0x009896800000895d */ /* 0x008fea0003900000 */
[----:B------:R-:W3:Y:S02]  /*88e0*/  @!P0 SYNCS.PHASECHK.TRANS64 P0, [R210+URZ+0x30], R3 ;  /* 0x00003003d20085a7 */ /* 0x000ee400080010ff */
[----:B---3--:R-:W-:Y:S05]  /*88f0*/  @!P0 BRA `(.L_x_100) ;  /* 0xfffffffc00f08947 */ /* 0x008fea000383ffff */
[----:B------:R-:W-:Y:S05]  /*8900*/  BRA `(.L_x_99) ;  /* 0xffffffe0004c7947 */ /* 0x000fea000383ffff */
        .weak           $__internal_0_$__cuda_sm10x_tcgen05_guardrail_trap_col_being_dealloced_not_returned_by_alloc
        .type           $__internal_0_$__cuda_sm10x_tcgen05_guardrail_trap_col_being_dealloced_not_returned_by_alloc,@function
        .size           $__internal_0_$__cuda_sm10x_tcgen05_guardrail_trap_col_being_dealloced_not_returned_by_alloc,($__internal_1_$__cuda_sm10x_tcgen05_guardrail_trap_phase_invalid_during_alloc - $__internal_0_$__cuda_sm10x_tcgen05_guardrail_trap_col_being_dealloced_not_returned_by_alloc)
$__internal_0_$__cuda_sm10x_tcgen05_guardrail_trap_col_being_dealloced_not_returned_by_alloc:
[----:B------:R-:W-:Y:S05]  /*8910*/  BPT.TRAP 0x1 ;  /* 0x000000040000795c */ /* 0x000fea0000300000 */
[----:B------:R-:W-:-:S04]  /*8920*/  HFMA2 R3, -RZ, RZ, 0, 0 ;  /* 0x00000000ff037431 */ /* 0x000fc800000001ff */
[----:B------:R-:W-:Y:S05]  /*8930*/  RET.REL.NODEC R2 `(_ZN7cutlass13device_kernelINS_4gemm6kernel13GemmUniversalIN4cute5tupleIJiiiiEEENS1_10collective13CollectiveMmaINS1_35MainloopSm100TmaUmmaWarpSpecializedILi3ELi2ELi4ENS5_IJNS4_1CILi1EEESB_SB_EEEEENS5_IJNSA_ILi128EEESE_NSA_ILi32EEEEEENS_12float_e4m3_tENS5_IJlSB_lEEESH_SI_NS4_8TiledMMAINS4_8MMA_AtomIJNS4_10MMA_TraitsINS4_19SM100_MMA_F8F6F4_SSEJSH_SH_fSE_SE_NS4_17integral_constantINS4_4UMMA5MajorELSP_0EEESQ_NSN_INSO_7ScaleInELSR_0EEESS_EEEEEENS4_6LayoutISC_NS5_IJNSA_ILi0EEESW_SW_EEEEENS5_IJNS4_10UnderscoreESZ_SZ_EEEEENS4_13SM90_TMA_LOADENS4_14ComposedLayoutINS4_7SwizzleILi1ELi4ELi3EEENS4_18smem_ptr_flag_bitsILi8EEENSV_INS5_IJNSA_ILi8EEESF_EEENS5_IJSF_SB_EEEEEEEvNS4_8identityES12_S1C_vS1D_EENS_8epilogue10collective18CollectiveEpilogueINS1F_23Sm100TmaWarpSpecializedILi2ELi2ELi64ELb0ELb0EEEJSG_NS5_IJNSV_ISE_SB_EENSV_INSA_ILi64EEESB_EEEEESH_SI_SH_SI_NS1F_6fusion15FusionCallbacksIS1J_NS1O_17LinearCombinationISH_fSH_fLNS_15FloatRoundStyleE2EEESG_S1N_JEEENS4_5SM1004TMEM4LOAD26SM100_TMEM_LOAD_32dp32b64xES12_NS13_INS14_ILi2ELi4ELi3EEES17_NSV_INS5_IJS18_S1L_EEENS5_IJS1L_SB_EEEEEEENS4_39AutoVectorizingCopyWithAssumedAlignmentILi128EEENS4_14SM90_TMA_STOREES22_S24_S24_EEEvvEEEEvNT_6ParamsE) ;  /* 0xffffff7402b07950 */ /* 0x000fea0003c3ffff */
        .weak           $__internal_1_$__cuda_sm10x_tcgen05_guardrail_trap_phase_invalid_during_alloc
        .type           $__internal_1_$__cuda_sm10x_tcgen05_guardrail_trap_phase_invalid_during_alloc,@function
        .size           $__internal_1_$__cuda_sm10x_tcgen05_guardrail_trap_phase_invalid_during_alloc,($__internal_2_$__cuda_sm10x_tcgen05_guardrail_trap_unallocated_columns_being_dealloced - $__internal_1_$__cuda_sm10x_tcgen05_guardrail_trap_phase_invalid_during_alloc)
$__internal_1_$__cuda_sm10x_tcgen05_guardrail_trap_phase_invalid_during_alloc:
[----:B------:R-:W-:Y:S05]  /*8940*/  BPT.TRAP 0x1 ;  /* 0x000000040000795c */ /* 0x000fea0000300000 */
[----:B------:R-:W-:-:S04]  /*8950*/  MOV R3, 0x0 ;  /* 0x0000000000037802 */ /* 0x000fc80000000f00 */
[----:B------:R-:W-:Y:S05]  /*8960*/  RET.REL.NODEC R2 `(_ZN7cutlass13device_kernelINS_4gemm6kernel13GemmUniversalIN4cute5tupleIJiiiiEEENS1_10collective13CollectiveMmaINS1_35MainloopSm100TmaUmmaWarpSpecializedILi3ELi2ELi4ENS5_IJNS4_1CILi1EEESB_SB_EEEEENS5_IJNSA_ILi128EEESE_NSA_ILi32EEEEEENS_12float_e4m3_tENS5_IJlSB_lEEESH_SI_NS4_8TiledMMAINS4_8MMA_AtomIJNS4_10MMA_TraitsINS4_19SM100_MMA_F8F6F4_SSEJSH_SH_fSE_SE_NS4_17integral_constantINS4_4UMMA5MajorELSP_0EEESQ_NSN_INSO_7ScaleInELSR_0EEESS_EEEEEENS4_6LayoutISC_NS5_IJNSA_ILi0EEESW_SW_EEEEENS5_IJNS4_10UnderscoreESZ_SZ_EEEEENS4_13SM90_TMA_LOADENS4_14ComposedLayoutINS4_7SwizzleILi1ELi4ELi3EEENS4_18smem_ptr_flag_bitsILi8EEENSV_INS5_IJNSA_ILi8EEESF_EEENS5_IJSF_SB_EEEEEEEvNS4_8identityES12_S1C_vS1D_EENS_8epilogue10collective18CollectiveEpilogueINS1F_23Sm100TmaWarpSpecializedILi2ELi2ELi64ELb0ELb0EEEJSG_NS5_IJNSV_ISE_SB_EENSV_INSA_ILi64EEESB_EEEEESH_SI_SH_SI_NS1F_6fusion15FusionCallbacksIS1J_NS1O_17LinearCombinationISH_fSH_fLNS_15FloatRoundStyleE2EEESG_S1N_JEEENS4_5SM1004TMEM4LOAD26SM100_TMEM_LOAD_32dp32b64xES12_NS13_INS14_ILi2ELi4ELi3EEES17_NSV_INS5_IJS18_S1L_EEENS5_IJS1L_SB_EEEEEEENS4_39AutoVectorizingCopyWithAssumedAlignmentILi128EEENS4_14SM90_TMA_STOREES22_S24_S24_EEEvvEEEEvNT_6ParamsE) ;  /* 0xffffff7402a47950 */ /* 0x000fea0003c3ffff */
        .weak           $__internal_2_$__cuda_sm10x_tcgen05_guardrail_trap_unallocated_columns_being_dealloced
        .type           $__internal_2_$__cuda_sm10x_tcgen05_guardrail_trap_unallocated_columns_being_dealloced,@function
        .size           $__internal_2_$__cuda_sm10x_tcgen05_guardrail_trap_unallocated_columns_being_dealloced,(.L_x_140 - $__internal_2_$__cuda_sm10x_tcgen05_guardrail_trap_unallocated_columns_being_dealloced)
$__internal_2_$__cuda_sm10x_tcgen05_guardrail_trap_unallocated_columns_being_dealloced:
[----:B------:R-:W-:Y:S05]  /*8970*/  BPT.TRAP 0x1 ;  /* 0x000000040000795c */ /* 0x000fea0000300000 */
[----:B------:R-:W-:-:S04]  /*8980*/  HFMA2 R3, -RZ, RZ, 0, 0 ;  /* 0x00000000ff037431 */ /* 0x000fc800000001ff */
[----:B------:R-:W-:Y:S05]  /*8990*/  RET.REL.NODEC R2 `(_ZN7cutlass13device_kernelINS_4gemm6kernel13GemmUniversalIN4cute5tupleIJiiiiEEENS1_10collective13CollectiveMmaINS1_35MainloopSm100TmaUmmaWarpSpecializedILi3ELi2ELi4ENS5_IJNS4_1CILi1EEESB_SB_EEEEENS5_IJNSA_ILi128EEESE_NSA_ILi32EEEEEENS_12float_e4m3_tENS5_IJlSB_lEEESH_SI_NS4_8TiledMMAINS4_8MMA_AtomIJNS4_10MMA_TraitsINS4_19SM100_MMA_F8F6F4_SSEJSH_SH_fSE_SE_NS4_17integral_constantINS4_4UMMA5MajorELSP_0EEESQ_NSN_INSO_7ScaleInELSR_0EEESS_EEEEEENS4_6LayoutISC_NS5_IJNSA_ILi0EEESW_SW_EEEEENS5_IJNS4_10UnderscoreESZ_SZ_EEEEENS4_13SM90_TMA_LOADENS4_14ComposedLayoutINS4_7SwizzleILi1ELi4ELi3EEENS4_18smem_ptr_flag_bitsILi8EEENSV_INS5_IJNSA_ILi8EEESF_EEENS5_IJSF_SB_EEEEEEEvNS4_8identityES12_S1C_vS1D_EENS_8epilogue10collective18CollectiveEpilogueINS1F_23Sm100TmaWarpSpecializedILi2ELi2ELi64ELb0ELb0EEEJSG_NS5_IJNSV_ISE_SB_EENSV_INSA_ILi64EEESB_EEEEESH_SI_SH_SI_NS1F_6fusion15FusionCallbacksIS1J_NS1O_17LinearCombinationISH_fSH_fLNS_15FloatRoundStyleE2EEESG_S1N_JEEENS4_5SM1004TMEM4LOAD26SM100_TMEM_LOAD_32dp32b64xES12_NS13_INS14_ILi2ELi4ELi3EEES17_NSV_INS5_IJS18_S1L_EEENS5_IJS1L_SB_EEEEEEENS4_39AutoVectorizingCopyWithAssumedAlignmentILi128EEENS4_14SM90_TMA_STOREES22_S24_S24_EEEvvEEEEvNT_6ParamsE) ;  /* 0xffffff7402987950 */ /* 0x000fea0003c3ffff */
.L_x_139:
[----:B------:R-:W-:-:S00]  /*89a0*/  BRA `(.L_x_139) ;  /* 0xfffffffc00fc7947 */ /* 0x000fc0000383ffff */
[----:B------:R-:W-:-:S00]  /*89b0*/  NOP ;  /* 0x0000000000007918 */ /* 0x000fc00000000000 */
        /* <DEDUP_REMOVED lines=12> */
.L_x_140:


//--------------------- .nv.global.init           --------------------------
	.section	.nv.global.init,"aw",@progbits
.nv.global.init:
	.type		$str$27,@object
	.size		$str$27,($str$28 - $str$27)
$str$27:
        /*0000*/ 	.byte	0x28, 0x61, 0x64, 0x64, 0x72, 0x65, 0x73, 0x73, 0x20, 0x26, 0x20, 0x6d, 0x61, 0x73, 0x6b, 0x29
        /*0010*/ 	.byte	0x20, 0x3d, 0x3d, 0x20, 0x30, 0x00
	.type		$str$28,@object
	.size		$str$28,($str$26 - $str$28)
$str$28:
        /*0016*/ 	.byte	0x2f, 0x74, 0x6d, 0x70, 0x2f, 0x63, 0x75, 0x74, 0x6c, 0x61, 0x73, 0x73, 0x5f, 0x73, 0x77, 0x65
        /*0026*/ 	.byte	0x65, 0x70, 0x5f, 0x73, 0x72, 0x63, 0x2f, 0x69, 0x6e, 0x63, 0x6c, 0x75, 0x64, 0x65, 0x2f, 0x63
        /*0036*/ 	.byte	0x75, 0x74, 0x65, 0x2f, 0x70, 0x6f, 0x69, 0x6e, 0x74, 0x65, 0x72, 0x5f, 0x66, 0x6c, 0x61, 0x67
        /*0046*/ 	.byte	0x67, 0x65, 0x64, 0x2e, 0x68, 0x70, 0x70, 0x00
	.type		$str$26,@object
	.size		$str$26,($str$25 - $str$26)
$str$26:
        /*004e*/ 	.byte	0x2f, 0x74, 0x6d, 0x70, 0x2f, 0x63, 0x75, 0x74, 0x6c, 0x61, 0x73, 0x73, 0x5f, 0x73, 0x77, 0x65
        /*005e*/ 	.byte	0x65, 0x70, 0x5f, 0x73, 0x72, 0x63, 0x2f, 0x69, 0x6e, 0x63, 0x6c, 0x75, 0x64, 0x65, 0x2f, 0x63
        /*006e*/ 	.byte	0x75, 0x74, 0x65, 0x2f, 0x61, 0x74, 0x6f, 0x6d, 0x2f, 0x63, 0x6f, 0x70, 0x79, 0x5f, 0x74, 0x72
        /*007e*/ 	.byte	0x61, 0x69, 0x74, 0x73, 0x5f, 0x73, 0x6d, 0x31, 0x30, 0x30, 0x2e, 0x68, 0x70, 0x70, 0x00
	.type		$str$25,@object
	.size		$str$25,(__unnamed_1 - $str$25)
$str$25:
        /*008d*/ 	.byte	0x28, 0x28, 0x75, 0x69, 0x6e, 0x74, 0x33, 0x32, 0x5f, 0x74, 0x28, 0x74, 0x68, 0x72, 0x65, 0x61
        /*009d*/ 	.byte	0x64, 0x49, 0x64, 0x78, 0x2e, 0x78, 0x29, 0x20, 0x2f, 0x20, 0x33, 0x32, 0x29, 0x20, 0x25, 0x20
        /*00ad*/ 	.byte	0x34, 0x29, 0x20, 0x3d, 0x3d, 0x20, 0x28, 0x28, 0x28, 0x74, 0x6d, 0x65, 0x6d, 0x5f, 0x61, 0x64
        /*00bd*/ 	.byte	0x64, 0x72, 0x20, 0x3e, 0x3e, 0x20, 0x31, 0x36, 0x29, 0x20, 0x2f, 0x20, 0x33, 0x32, 0x29, 0x20
        /*00cd*/ 	.byte	0x25, 0x20, 0x34, 0x29, 0x00
	.type		__unnamed_1,@object
	.size		__unnamed_1,(__unnamed_2 - __unnamed_1)
__unnamed_1:
        /*00d2*/ 	.byte	0x61, 0x75, 0x74, 0x6f, 0x20, 0x63, 0x75, 0x74, 0x65, 0x3a, 0x3a, 0x61, 0x73, 0x5f, 0x70, 0x6f
        /* <DEDUP_REMOVED lines=24> */
        /*0262*/ 	.byte	0x43, 0x3c, 0x38, 0x31, 0x39, 0x32, 0x3e, 0x3e, 0x3e, 0x3e, 0x5d, 0x00
	.type		__unnamed_2,@object
	.size		__unnamed_2,(.L_2 - __unnamed_2)
__unnamed_2:
        /* <DEDUP_REMOVED lines=42> */
        /*050e*/ 	.byte	0x3e, 0x3e, 0x3e, 0x3e, 0x5d, 0x00
.L_2:


//--------------------- .nv.shared._ZN7cutlass13device_kernelINS_4gemm6kernel13GemmUniversalIN4cute5tupleIJiiiiEEENS1_10collective13CollectiveMmaINS1_35MainloopSm100TmaUmmaWarpSpecializedILi3ELi2ELi4ENS5_IJNS4_1CILi1EEESB_SB_EEEEENS5_IJNSA_ILi128EEESE_NSA_ILi32EEEEEENS_12float_e4m3_tENS5_IJlSB_lEEESH_SI_NS4_8TiledMMAINS4_8MMA_AtomIJNS4_10MMA_TraitsINS4_19SM100_MMA_F8F6F4_SSEJSH_SH_fSE_SE_NS4_17integral_constantINS4_4UMMA5MajorELSP_0EEESQ_NSN_INSO_7ScaleInELSR_0EEESS_EEEEEENS4_6LayoutISC_NS5_IJNSA_ILi0EEESW_SW_EEEEENS5_IJNS4_10UnderscoreESZ_SZ_EEEEENS4_13SM90_TMA_LOADENS4_14ComposedLayoutINS4_7SwizzleILi1ELi4ELi3EEENS4_18smem_ptr_flag_bitsILi8EEENSV_INS5_IJNSA_ILi8EEESF_EEENS5_IJSF_SB_EEEEEEEvNS4_8identityES12_S1C_vS1D_EENS_8epilogue10collective18CollectiveEpilogueINS1F_23Sm100TmaWarpSpecializedILi2ELi2ELi64ELb0ELb0EEEJSG_NS5_IJNSV_ISE_SB_EENSV_INSA_ILi64EEESB_EEEEESH_SI_SH_SI_NS1F_6fusion15FusionCallbacksIS1J_NS1O_17LinearCombinationISH_fSH_fLNS_15FloatRoundStyleE2EEESG_S1N_JEEENS4_5SM1004TMEM4LOAD26SM100_TMEM_LOAD_32dp32b64xES12_NS13_INS14_ILi2ELi4ELi3EEES17_NSV_INS5_IJS18_S1L_EEENS5_IJS1L_SB_EEEEEEENS4_39AutoVectorizingCopyWithAssumedAlignmentILi128EEENS4_14SM90_TMA_STOREES22_S24_S24_EEEvvEEEEvNT_6ParamsE --------------------------
	.section	.nv.shared._ZN7cutlass13device_kernelINS_4gemm6kernel13GemmUniversalIN4cute5tupleIJiiiiEEENS1_10collective13CollectiveMmaINS1_35MainloopSm100TmaUmmaWarpSpecializedILi3ELi2ELi4ENS5_IJNS4_1CILi1EEESB_SB_EEEEENS5_IJNSA_ILi128EEESE_NSA_ILi32EEEEEENS_12float_e4m3_tENS5_IJlSB_lEEESH_SI_NS4_8TiledMMAINS4_8MMA_AtomIJNS4_10MMA_TraitsINS4_19SM100_MMA_F8F6F4_SSEJSH_SH_fSE_SE_NS4_17integral_constantINS4_4UMMA5MajorELSP_0EEESQ_NSN_INSO_7ScaleInELSR_0EEESS_EEEEEENS4_6LayoutISC_NS5_IJNSA_ILi0EEESW_SW_EEEEENS5_IJNS4_10UnderscoreESZ_SZ_EEEEENS4_13SM90_TMA_LOADENS4_14ComposedLayoutINS4_7SwizzleILi1ELi4ELi3EEENS4_18smem_ptr_flag_bitsILi8EEENSV_INS5_IJNSA_ILi8EEESF_EEENS5_IJSF_SB_EEEEEEEvNS4_8identityES12_S1C_vS1D_EENS_8epilogue10collective18CollectiveEpilogueINS1F_23Sm100TmaWarpSpecializedILi2ELi2ELi64ELb0ELb0EEEJSG_NS5_IJNSV_ISE_SB_EENSV_INSA_ILi64EEESB_EEEEESH_SI_SH_SI_NS1F_6fusion15FusionCallbacksIS1J_NS1O_17LinearCombinationISH_fSH_fLNS_15FloatRoundStyleE2EEESG_S1N_JEEENS4_5SM1004TMEM4LOAD26SM100_TMEM_LOAD_32dp32b64xES12_NS13_INS14_ILi2ELi4ELi3EEES17_NSV_INS5_IJS18_S1L_EEENS5_IJS1L_SB_EEEEEEENS4_39AutoVectorizingCopyWithAssumedAlignmentILi128EEENS4_14SM90_TMA_STOREES22_S24_S24_EEEvvEEEEvNT_6ParamsE,"aw",@nobits
	.sectionflags	@""
	.align	16
	.zero		1024


//--------------------- .nv.shared.reserved.0     --------------------------
	.section	.nv.shared.reserved.0,"aw",@nobits
	.weak		__nv_reservedSMEM_offset_0_alias
	.size		__nv_reservedSMEM_offset_0_alias, 0, 64
	.other		__nv_reservedSMEM_offset_0_alias,@"STO_CUDA_RESERVED_SHARED STV_DEFAULT"
__nv_reservedSMEM_offset_0_alias:
	.zero		0
.nv.shared.reserved.0:
	.zero		64
	.weak		__nv_reservedSMEM_tcgen05_partition
	.type		__nv_reservedSMEM_tcgen05_partition,@object
	.size		__nv_reservedSMEM_tcgen05_partition,(.L_0 - __nv_reservedSMEM_tcgen05_partition)
__nv_reservedSMEM_tcgen05_partition:
	.zero		32
.L_0:


//--------------------- .nv.global                --------------------------
	.section	.nv.global,"aw",@nobits
.nv.global:
	.type		_ZN39_INTERNAL_d8df8c4e_4_k_cu_267ec563_74454cute1_E,@object
	.size		_ZN39_INTERNAL_d8df8c4e_4_k_cu_267ec563_74454cute1_E,(_ZN39_INTERNAL_d8df8c4e_4_k_cu_267ec563_74454cuda3std3__45__cpo6cbeginE - _ZN39_INTERNAL_d8df8c4e_4_k_cu_267ec563_74454cute1_E)
_ZN39_INTERNAL_d8df8c4e_4_k_cu_267ec563_74454cute1_E:
	.zero		1
	.type		_ZN39_INTERNAL_d8df8c4e_4_k_cu_267ec563_74454cuda3std3__45__cpo6cbeginE,@object
	.size		_ZN39_INTERNAL_d8df8c4e_4_k_cu_267ec563_74454cuda3std3__45__cpo6cbeginE,(_ZN39_INTERNAL_d8df8c4e_4_k_cu_267ec563_74454cuda3std3__48in_placeE - _ZN39_INTERNAL_d8df8c4e_4_k_cu_267ec563_74454cuda3std3__45__cpo6cbeginE)
_ZN39_INTERNAL_d8df8c4e_4_k_cu_267ec563_74454cuda3std3__45__cpo6cbeginE:
	.zero		1
	.type		_ZN39_INTERNAL_d8df8c4e_4_k_cu_267ec563_74454cuda3std3__48in_placeE,@object
	.size		_ZN39_INTERNAL_d8df8c4e_4_k_cu_267ec563_74454cuda3std3__48in_placeE,(_ZN39_INTERNAL_d8df8c4e_4_k_cu_267ec563_74454cuda3std6ranges3__45__cpo9iter_moveE - _ZN39_INTERNAL_d8df8c4e_4_k_cu_267ec563_74454cuda3std3__48in_placeE)
_ZN39_INTERNAL_d8df8c4e_4_k_cu_267ec563_74454cuda3std3__48in_placeE:
	.zero		1
	.type		_ZN39_INTERNAL_d8df8c4e_4_k_cu_267ec563_74454cuda3std6ranges3__45__cpo9iter_moveE,@object
	.size		_ZN39_INTERNAL_d8df8c4e_4_k_cu_267ec563_74454cuda3std6ranges3__45__cpo9iter_moveE,(_ZN39_INTERNAL_d8df8c4e_4_k_cu_267ec563_74454cuda3std3__45__cpo5beginE - _ZN39_INTERNAL_d8df8c4e_4_k_cu_267ec563_74454cuda3std6ranges3__45__cpo9iter_moveE)
_ZN39_INTERNAL_d8df8c4e_4_k_cu_267ec563_74454cuda3std6ranges3__45__cpo9iter_moveE:
	.zero		1
	.type		_ZN39_INTERNAL_d8df8c4e_4_k_cu_267ec563_74454cuda3std3__45__cpo5beginE,@object
	.size		_ZN39_INTERNAL_d8df8c4e_4_k_cu_267ec563_74454cuda3std3__45__cpo5beginE,(_ZN39_INTERNAL_d8df8c4e_4_k_cu_267ec563_74454cuda3std3__441_GLOBAL__N__d8df8c4e_4_k_cu_267ec563_74456ignoreE - _ZN39_INTERNAL_d8df8c4e_4_k_cu_267ec563_74454cuda3std3__45__cpo5beginE)
_ZN39_INTERNAL_d8df8c4e_4_k_cu_267ec563_74454cuda3std3__45__cpo5beginE:
	.zero		1
	.type		_ZN39_INTERNAL_d8df8c4e_4_k_cu_267ec563_74454cuda3std3__441_GLOBAL__N__d8df8c4e_4_k_cu_267ec563_74456ignoreE,@object
	.size		_ZN39_INTERNAL_d8df8c4e_4_k_cu_267ec563_74454cuda3std3__441_GLOBAL__N__d8df8c4e_4_k_cu_267ec563_74456ignoreE,(_ZN39_INTERNAL_d8df8c4e_4_k_cu_267ec563_74454cute7productE - _ZN39_INTERNAL_d8df8c4e_4_k_cu_267ec563_74454cuda3std3__441_GLOBAL__N__d8df8c4e_4_k_cu_267ec563_74456ignoreE)
_ZN39_INTERNAL_d8df8c4e_4_k_cu_267ec563_74454cuda3std3__441_GLOBAL__N__d8df8c4e_4_k_cu_267ec563_74456ignoreE:
	.zero		1
	.type		_ZN39_INTERNAL_d8df8c4e_4_k_cu_267ec563_74454cute7productE,@object
	.size		_ZN39_INTERNAL_d8df8c4e_4_k_cu_267ec563_74454cute7productE,(_ZN39_INTERNAL_d8df8c4e_4_k_cu_267ec563_74454cuda3std3__45__cpo3endE - _ZN39_INTERNAL_d8df8c4e_4_k_cu_267ec563_74454cute7productE)
_ZN39_INTERNAL_d8df8c4e_4_k_cu_267ec563_74454cute7productE:
	.zero		1
	.type		_ZN39_INTERNAL_d8df8c4e_4_k_cu_267ec563_74454cuda3std3__45__cpo3endE,@object
	.size		_ZN39_INTERNAL_d8df8c4e_4_k_cu_267ec563_74454cuda3std3__45__cpo3endE,(_ZN39_INTERNAL_d8df8c4e_4_k_cu_267ec563_74454cuda3std3__419piecewise_constructE - _ZN39_INTERNAL_d8df8c4e_4_k_cu_267ec563_74454cuda3std3__45__cpo3endE)
_ZN39_INTERNAL_d8df8c4e_4_k_cu_267ec563_74454cuda3std3__45__cpo3endE:
	.zero		1
	.type		_ZN39_INTERNAL_d8df8c4e_4_k_cu_267ec563_74454cuda3std3__419piecewise_constructE,@object
	.size		_ZN39_INTERNAL_d8df8c4e_4_k_cu_267ec563_74454cuda3std3__419piecewise_constructE,(_ZN39_INTERNAL_d8df8c4e_4_k_cu_267ec563_74454cuda3std3__45__cpo4cendE - _ZN39_INTERNAL_d8df8c4e_4_k_cu_267ec563_74454cuda3std3__419piecewise_constructE)
_ZN39_INTERNAL_d8df8c4e_4_k_cu_267ec563_74454cuda3std3__419piecewise_constructE:
	.zero		1
	.type		_ZN39_INTERNAL_d8df8c4e_4_k_cu_267ec563_74454cuda3std3__45__cpo4cendE,@object
	.size		_ZN39_INTERNAL_d8df8c4e_4_k_cu_267ec563_74454cuda3std3__45__cpo4cendE,(_ZN39_INTERNAL_d8df8c4e_4_k_cu_267ec563_74454cuda3std6ranges3__45__cpo4swapE - _ZN39_INTERNAL_d8df8c4e_4_k_cu_267ec563_74454cuda3std3__45__cpo4cendE)
_ZN39_INTERNAL_d8df8c4e_4_k_cu_267ec563_74454cuda3std3__45__cpo4cendE:
	.zero		1
	.type		_ZN39_INTERNAL_d8df8c4e_4_k_cu_267ec563_74454cuda3std6ranges3__45__cpo4swapE,@object
	.size		_ZN39_INTERNAL_d8df8c4e_4_k_cu_267ec563_74454cuda3std6ranges3__45__cpo4swapE,(.L_10 - _ZN39_INTERNAL_d8df8c4e_4_k_cu_267ec563_74454cuda3std6ranges3__45__cpo4swapE)
_ZN39_INTERNAL_d8df8c4e_4_k_cu_267ec563_74454cuda3std6ranges3__45__cpo4swapE:
	.zero		1
.L_10:


//--------------------- .nv.constant0._ZN7cutlass13device_kernelINS_4gemm6kernel13GemmUniversalIN4cute5tupleIJiiiiEEENS1_10collective13CollectiveMmaINS1_35MainloopSm100TmaUmmaWarpSpecializedILi3ELi2ELi4ENS5_IJNS4_1CILi1EEESB_SB_EEEEENS5_IJNSA_ILi128EEESE_NSA_ILi32EEEEEENS_12float_e4m3_tENS5_IJlSB_lEEESH_SI_NS4_8TiledMMAINS4_8MMA_AtomIJNS4_10MMA_TraitsINS4_19SM100_MMA_F8F6F4_SSEJSH_SH_fSE_SE_NS4_17integral_constantINS4_4UMMA5MajorELSP_0EEESQ_NSN_INSO_7ScaleInELSR_0EEESS_EEEEEENS4_6LayoutISC_NS5_IJNSA_ILi0EEESW_SW_EEEEENS5_IJNS4_10UnderscoreESZ_SZ_EEEEENS4_13SM90_TMA_LOADENS4_14ComposedLayoutINS4_7SwizzleILi1ELi4ELi3EEENS4_18smem_ptr_flag_bitsILi8EEENSV_INS5_IJNSA_ILi8EEESF_EEENS5_IJSF_SB_EEEEEEEvNS4_8identityES12_S1C_vS1D_EENS_8epilogue10collective18CollectiveEpilogueINS1F_23Sm100TmaWarpSpecializedILi2ELi2ELi64ELb0ELb0EEEJSG_NS5_IJNSV_ISE_SB_EENSV_INSA_ILi64EEESB_EEEEESH_SI_SH_SI_NS1F_6fusion15FusionCallbacksIS1J_NS1O_17LinearCombinationISH_fSH_fLNS_15FloatRoundStyleE2EEESG_S1N_JEEENS4_5SM1004TMEM4LOAD26SM100_TMEM_LOAD_32dp32b64xES12_NS13_INS14_ILi2ELi4ELi3EEES17_NSV_INS5_IJS18_S1L_EEENS5_IJS1L_SB_EEEEEEENS4_39AutoVectorizingCopyWithAssumedAlignmentILi128EEENS4_14SM90_TMA_STOREES22_S24_S24_EEEvvEEEEvNT_6ParamsE --------------------------
	.section	.nv.constant0._ZN7cutlass13device_kernelINS_4gemm6kernel13GemmUniversalIN4cute5tupleIJiiiiEEENS1_10collective13CollectiveMmaINS1_35MainloopSm100TmaUmmaWarpSpecializedILi3ELi2ELi4ENS5_IJNS4_1CILi1EEESB_SB_EEEEENS5_IJNSA_ILi128EEESE_NSA_ILi32EEEEEENS_12float_e4m3_tENS5_IJlSB_lEEESH_SI_NS4_8TiledMMAINS4_8MMA_AtomIJNS4_10MMA_TraitsINS4_19SM100_MMA_F8F6F4_SSEJSH_SH_fSE_SE_NS4_17integral_constantINS4_4UMMA5MajorELSP_0EEESQ_NSN_INSO_7ScaleInELSR_0EEESS_EEEEEENS4_6LayoutISC_NS5_IJNSA_ILi0EEESW_SW_EEEEENS5_IJNS4_10UnderscoreESZ_SZ_EEEEENS4_13SM90_TMA_LOADENS4_14ComposedLayoutINS4_7SwizzleILi1ELi4ELi3EEENS4_18smem_ptr_flag_bitsILi8EEENSV_INS5_IJNSA_ILi8EEESF_EEENS5_IJSF_SB_EEEEEEEvNS4_8identityES12_S1C_vS1D_EENS_8epilogue10collective18CollectiveEpilogueINS1F_23Sm100TmaWarpSpecializedILi2ELi2ELi64ELb0ELb0EEEJSG_NS5_IJNSV_ISE_SB_EENSV_INSA_ILi64EEESB_EEEEESH_SI_SH_SI_NS1F_6fusion15FusionCallbacksIS1J_NS1O_17LinearCombinationISH_fSH_fLNS_15FloatRoundStyleE2EEESG_S1N_JEEENS4_5SM1004TMEM4LOAD26SM100_TMEM_LOAD_32dp32b64xES12_NS13_INS14_ILi2ELi4ELi3EEES17_NSV_INS5_IJS18_S1L_EEENS5_IJS1L_SB_EEEEEEENS4_39AutoVectorizingCopyWithAssumedAlignmentILi128EEENS4_14SM90_TMA_STOREES22_S24_S24_EEEvvEEEEvNT_6ParamsE,"a",@progbits
	.sectionflags	@""
	.align	4
.nv.constant0._ZN7cutlass13device_kernelINS_4gemm6kernel13GemmUniversalIN4cute5tupleIJiiiiEEENS1_10collective13CollectiveMmaINS1_35MainloopSm100TmaUmmaWarpSpecializedILi3ELi2ELi4ENS5_IJNS4_1CILi1EEESB_SB_EEEEENS5_IJNSA_ILi128EEESE_NSA_ILi32EEEEEENS_12float_e4m3_tENS5_IJlSB_lEEESH_SI_NS4_8TiledMMAINS4_8MMA_AtomIJNS4_10MMA_TraitsINS4_19SM100_MMA_F8F6F4_SSEJSH_SH_fSE_SE_NS4_17integral_constantINS4_4UMMA5MajorELSP_0EEESQ_NSN_INSO_7ScaleInELSR_0EEESS_EEEEEENS4_6LayoutISC_NS5_IJNSA_ILi0EEESW_SW_EEEEENS5_IJNS4_10UnderscoreESZ_SZ_EEEEENS4_13SM90_TMA_LOADENS4_14ComposedLayoutINS4_7SwizzleILi1ELi4ELi3EEENS4_18smem_ptr_flag_bitsILi8EEENSV_INS5_IJNSA_ILi8EEESF_EEENS5_IJSF_SB_EEEEEEEvNS4_8identityES12_S1C_vS1D_EENS_8epilogue10collective18CollectiveEpilogueINS1F_23Sm100TmaWarpSpecializedILi2ELi2ELi64ELb0ELb0EEEJSG_NS5_IJNSV_ISE_SB_EENSV_INSA_ILi64EEESB_EEEEESH_SI_SH_SI_NS1F_6fusion15FusionCallbacksIS1J_NS1O_17LinearCombinationISH_fSH_fLNS_15FloatRoundStyleE2EEESG_S1N_JEEENS4_5SM1004TMEM4LOAD26SM100_TMEM_LOAD_32dp32b64xES12_NS13_INS14_ILi2ELi4ELi3EEES17_NSV_INS5_IJS18_S1L_EEENS5_IJS1L_SB_EEEEEEENS4_39AutoVectorizingCopyWithAssumedAlignmentILi128EEENS4_14SM90_TMA_STOREES22_S24_S24_EEEvvEEEEvNT_6ParamsE:
	.zero		2944


//--------------------- SYMBOLS --------------------------

	.type		.nv.reservedSmem.offset0,@object
	.size		.nv.reservedSmem.offset0,0x4
	.type		.nv.reservedSmem.cap,@object
	.size		.nv.reservedSmem.cap,0x4
	.type		__assertfail,@function
